	.target	sm_90a

	.elftype	@"ET_EXEC"


//--------------------- .note.nv.tkinfo           --------------------------
	.section	.note.nv.tkinfo,"",@"SHT_NOTE"
	.sectionflags	@"SHF_NOTE_NV_TKINFO"
	.tkinfo
        /*0018*/ 	.word	0x00000002
        /*0030*/ 	.string	""
        /*0030*/ 	.string	"ptxas"
        /*0030*/ 	.string	"Cuda compilation tools, release 13.0, V13.0.88"
        /*0030*/ 	.string	"Build cuda_13.0.r13.0/compiler.36424714_0"
        /*0030*/ 	.string	"-v  -suppress-debug-info  -lineinfo  -arch sm_90a "



//--------------------- .note.nv.cuinfo           --------------------------
	.section	.note.nv.cuinfo,"",@"SHT_NOTE"
	.sectionflags	@"SHF_NOTE_NV_CUINFO"
        /*0018*/ 	.short	0x0002
        /*001a*/ 	.short	0x005a
        /*001c*/ 	.short	0x0082
	.zero		2


//--------------------- .nv.info                  --------------------------
	.section	.nv.info,"",@"SHT_CUDA_INFO"
	.align	4


	//----- nvinfo : EIATTR_REGCOUNT
	.align		4
        /*0000*/ 	.byte	0x04, 0x2f
        /*0002*/ 	.short	(.L_1 - .L_0)
	.align		4
.L_0:
        /*0004*/ 	.word	index@(matmul_kernel)
        /*0008*/ 	.word	0x0000007b


	//----- nvinfo : EIATTR_FRAME_SIZE
	.align		4
.L_1:
        /*000c*/ 	.byte	0x04, 0x11
        /*000e*/ 	.short	(.L_3 - .L_2)
	.align		4
.L_2:
        /*0010*/ 	.word	index@(matmul_kernel)
        /*0014*/ 	.word	0x00000000


	//----- nvinfo : EIATTR_MIN_STACK_SIZE
	.align		4
.L_3:
        /*0018*/ 	.byte	0x04, 0x12
        /*001a*/ 	.short	(.L_5 - .L_4)
	.align		4
.L_4:
        /*001c*/ 	.word	index@(matmul_kernel)
        /*0020*/ 	.word	0x00000000
.L_5:


//--------------------- .nv.compat                --------------------------
	.section	.nv.compat,"",@"SHT_CUDA_COMPAT_INFO"
	.align	4
        /*0000*/ 	.byte	0x02, 0x09, 0x01, 0x00, 0x02, 0x02, 0x04, 0x00, 0x02, 0x05, 0x05, 0x00, 0x03, 0x07, 0x01, 0x01
        /*0010*/ 	.byte	0x02, 0x03, 0x00, 0x00, 0x02, 0x06, 0x01, 0x00, 0x04, 0x0b, 0x08, 0x00, 0x00, 0x00, 0x00, 0x00
        /*0020*/ 	.byte	0x00, 0x00, 0x00, 0x00


//--------------------- .nv.info.matmul_kernel    --------------------------
	.section	.nv.info.matmul_kernel,"",@"SHT_CUDA_INFO"
	.sectionflags	@""
	.align	4


	//----- nvinfo : EIATTR_CUDA_API_VERSION
	.align		4
        /*0000*/ 	.byte	0x04, 0x37
        /*0002*/ 	.short	(.L_7 - .L_6)
.L_6:
        /*0004*/ 	.word	0x00000082


	//----- nvinfo : EIATTR_KPARAM_INFO
	.align		4
.L_7:
        /*0008*/ 	.byte	0x04, 0x17
        /*000a*/ 	.short	(.L_9 - .L_8)
.L_8:
        /*000c*/ 	.word	0x00000000
        /*0010*/ 	.short	0x000d
        /*0012*/ 	.short	0x0048
        /*0014*/ 	.byte	0x00, 0xf4, 0x21, 0x00


	//----- nvinfo : EIATTR_KPARAM_INFO
	.align		4
.L_9:
        /*0018*/ 	.byte	0x04, 0x17
        /*001a*/ 	.short	(.L_11 - .L_10)
.L_10:
        /*001c*/ 	.word	0x00000000
        /*0020*/ 	.short	0x000c
        /*0022*/ 	.short	0x0040
        /*0024*/ 	.byte	0x00, 0xf4, 0x21, 0x00


	//----- nvinfo : EIATTR_KPARAM_INFO
	.align		4
.L_11:
        /*0028*/ 	.byte	0x04, 0x17
        /*002a*/ 	.short	(.L_13 - .L_12)
.L_12:
        /*002c*/ 	.word	0x00000000
        /*0030*/ 	.short	0x000b
        /*0032*/ 	.short	0x0038
        /*0034*/ 	.byte	0x00, 0xf0, 0x11, 0x00


	//----- nvinfo : EIATTR_KPARAM_INFO
	.align		4
.L_13:
        /*0038*/ 	.byte	0x04, 0x17
        /*003a*/ 	.short	(.L_15 - .L_14)
.L_14:
        /*003c*/ 	.word	0x00000000
        /*0040*/ 	.short	0x000a
        /*0042*/ 	.short	0x0034
        /*0044*/ 	.byte	0x00, 0xf0, 0x11, 0x00


	//----- nvinfo : EIATTR_KPARAM_INFO
	.align		4
.L_15:
        /*0048*/ 	.byte	0x04, 0x17
        /*004a*/ 	.short	(.L_17 - .L_16)
.L_16:
        /*004c*/ 	.word	0x00000000
        /*0050*/ 	.short	0x0009
        /*0052*/ 	.short	0x0030
        /*0054*/ 	.byte	0x00, 0xf0, 0x11, 0x00


	//----- nvinfo : EIATTR_KPARAM_INFO
	.align		4
.L_17:
        /*0058*/ 	.byte	0x04, 0x17
        /*005a*/ 	.short	(.L_19 - .L_18)
.L_18:
        /*005c*/ 	.word	0x00000000
        /*0060*/ 	.short	0x0008
        /*0062*/ 	.short	0x002c
        /*0064*/ 	.byte	0x00, 0xf0, 0x11, 0x00


	//----- nvinfo : EIATTR_KPARAM_INFO
	.align		4
.L_19:
        /*0068*/ 	.byte	0x04, 0x17
        /*006a*/ 	.short	(.L_21 - .L_20)
.L_20:
        /*006c*/ 	.word	0x00000000
        /*0070*/ 	.short	0x0007
        /*0072*/ 	.short	0x0028
        /*0074*/ 	.byte	0x00, 0xf0, 0x11, 0x00


	//----- nvinfo : EIATTR_KPARAM_INFO
	.align		4
.L_21:
        /*0078*/ 	.byte	0x04, 0x17
        /*007a*/ 	.short	(.L_23 - .L_22)
.L_22:
        /*007c*/ 	.word	0x00000000
        /*0080*/ 	.short	0x0006
        /*0082*/ 	.short	0x0024
        /*0084*/ 	.byte	0x00, 0xf0, 0x11, 0x00


	//----- nvinfo : EIATTR_KPARAM_INFO
	.align		4
.L_23:
        /*0088*/ 	.byte	0x04, 0x17
        /*008a*/ 	.short	(.L_25 - .L_24)
.L_24:
        /*008c*/ 	.word	0x00000000
        /*0090*/ 	.short	0x0005
        /*0092*/ 	.short	0x0020
        /*0094*/ 	.byte	0x00, 0xf0, 0x11, 0x00


	//----- nvinfo : EIATTR_KPARAM_INFO
	.align		4
.L_25:
        /*0098*/ 	.byte	0x04, 0x17
        /*009a*/ 	.short	(.L_27 - .L_26)
.L_26:
        /*009c*/ 	.word	0x00000000
        /*00a0*/ 	.short	0x0004
        /*00a2*/ 	.short	0x001c
        /*00a4*/ 	.byte	0x00, 0xf0, 0x11, 0x00


	//----- nvinfo : EIATTR_KPARAM_INFO
	.align		4
.L_27:
        /*00a8*/ 	.byte	0x04, 0x17
        /*00aa*/ 	.short	(.L_29 - .L_28)
.L_28:
        /*00ac*/ 	.word	0x00000000
        /*00b0*/ 	.short	0x0003
        /*00b2*/ 	.short	0x0018
        /*00b4*/ 	.byte	0x00, 0xf0, 0x11, 0x00


	//----- nvinfo : EIATTR_KPARAM_INFO
	.align		4
.L_29:
        /*00b8*/ 	.byte	0x04, 0x17
        /*00ba*/ 	.short	(.L_31 - .L_30)
.L_30:
        /*00bc*/ 	.word	0x00000000
        /*00c0*/ 	.short	0x0002
        /*00c2*/ 	.short	0x0010
        /*00c4*/ 	.byte	0x00, 0xf4, 0x21, 0x00


	//----- nvinfo : EIATTR_KPARAM_INFO
	.align		4
.L_31:
        /*00c8*/ 	.byte	0x04, 0x17
        /*00ca*/ 	.short	(.L_33 - .L_32)
.L_32:
        /*00cc*/ 	.word	0x00000000
        /*00d0*/ 	.short	0x0001
        /*00d2*/ 	.short	0x0008
        /*00d4*/ 	.byte	0x00, 0xf4, 0x21, 0x00


	//----- nvinfo : EIATTR_KPARAM_INFO
	.align		4
.L_33:
        /*00d8*/ 	.byte	0x04, 0x17
        /*00da*/ 	.short	(.L_35 - .L_34)
.L_34:
        /*00dc*/ 	.word	0x00000000
        /*00e0*/ 	.short	0x0000
        /*00e2*/ 	.short	0x0000
        /*00e4*/ 	.byte	0x00, 0xf4, 0x21, 0x00


	//----- nvinfo : EIATTR_EXPLICIT_CLUSTER
	.align		4
.L_35:
        /*00e8*/ 	.byte	0x01, 0x3e
	.zero		2


	//----- nvinfo : EIATTR_CTA_PER_CLUSTER
	.align		4
        /*00ec*/ 	.byte	0x04, 0x3d
        /*00ee*/ 	.short	(.L_37 - .L_36)
.L_36:
        /*00f0*/ 	.word	0x00000004
        /*00f4*/ 	.word	0x00000001
        /*00f8*/ 	.word	0x00000001


	//----- nvinfo : EIATTR_SPARSE_MMA_MASK
	.align		4
.L_37:
        /*00fc*/ 	.byte	0x03, 0x50
        /*00fe*/ 	.short	0x0000


	//----- nvinfo : EIATTR_MAXREG_COUNT
	.align		4
        /*0100*/ 	.byte	0x03, 0x1b
        /*0102*/ 	.short	0x00ff


	//----- nvinfo : EIATTR_NUM_BARRIERS
	.align		4
        /*0104*/ 	.byte	0x02, 0x4c
        /*0106*/ 	.byte	0x01
	.zero		1


	//----- nvinfo : EIATTR_MERCURY_ISA_VERSION
	.align		4
        /*0108*/ 	.byte	0x03, 0x5f
        /*010a*/ 	.short	0x0101


	//----- nvinfo : EIATTR_EXIT_INSTR_OFFSETS
	.align		4
        /*010c*/ 	.byte	0x04, 0x1c
        /*010e*/ 	.short	(.L_39 - .L_38)


	//   ....[0]....
.L_38:
        /*0110*/ 	.word	0x00002ba0


	//   ....[1]....
        /*0114*/ 	.word	0x00002bd0


	//----- nvinfo : EIATTR_REQNTID
	.align		4
.L_39:
        /*0118*/ 	.byte	0x04, 0x10
        /*011a*/ 	.short	(.L_41 - .L_40)
.L_40:
        /*011c*/ 	.word	0x00000080
        /*0120*/ 	.word	0x00000001
        /*0124*/ 	.word	0x00000001


	//----- nvinfo : EIATTR_CBANK_PARAM_SIZE
	.align		4
.L_41:
        /*0128*/ 	.byte	0x03, 0x19
        /*012a*/ 	.short	0x0050


	//----- nvinfo : EIATTR_PARAM_CBANK
	.align		4
        /*012c*/ 	.byte	0x04, 0x0a
        /*012e*/ 	.short	(.L_43 - .L_42)
	.align		4
.L_42:
        /*0130*/ 	.word	index@(.nv.constant0.matmul_kernel)
        /*0134*/ 	.short	0x0210
        /*0136*/ 	.short	0x0050


	//----- nvinfo : EIATTR_SW_WAR
	.align		4
.L_43:
        /*0138*/ 	.byte	0x04, 0x36
        /*013a*/ 	.short	(.L_45 - .L_44)
.L_44:
        /*013c*/ 	.word	0x00000008
.L_45:


//--------------------- .nv.callgraph             --------------------------
	.section	.nv.callgraph,"",@"SHT_CUDA_CALLGRAPH"
	.align	4
	.sectionentsize	8
	.align		4
        /*0000*/ 	.word	0x00000000
	.align		4
        /*0004*/ 	.word	0xffffffff
	.align		4
        /*0008*/ 	.word	0x00000000
	.align		4
        /*000c*/ 	.word	0xfffffffe
	.align		4
        /*0010*/ 	.word	0x00000000
	.align		4
        /*0014*/ 	.word	0xfffffffd
	.align		4
        /*0018*/ 	.word	0x00000000
	.align		4
        /*001c*/ 	.word	0xfffffffc


//--------------------- .text.matmul_kernel       --------------------------
	.section	.text.matmul_kernel,"ax",@progbits
	.align	128
        .global         matmul_kernel
        .type           matmul_kernel,@function
        .size           matmul_kernel,(.L_x_3 - matmul_kernel)
        .other          matmul_kernel,@"STO_CUDA_ENTRY STV_DEFAULT"
matmul_kernel:
.text.matmul_kernel:
[----:B------:R-:W-:Y:S08]  /*0000*/  LDC R1, c[0x0][0x28] ;  /* 0x00000a00ff017b82 */ /* 0x000ff00000000800 */
[----:B------:R-:W0:Y:S01]  /*0010*/  LDC.64 R20, c[0x0][0x228] ;  /* 0x00008a00ff147b82 */ /* 0x000e220000000a00 */
[----:B------:R-:W1:Y:S01]  /*0020*/  S2R R10, SR_TID.X ;  /* 0x00000000000a7919 */ /* 0x000e620000002100 */
[----:B------:R-:W-:Y:S01]  /*0030*/  ULDC.64 UR24, c[0x0][0x208] ;  /* 0x0000820000187ab9 */ /* 0x000fe20000000a00 */
[----:B------:R-:W-:-:S02]  /*0040*/  CS2R R24, SRZ ;  /* 0x0000000000187805 */ /* 0x000fc4000001ff00 */
[----:B------:R-:W-:-:S03]  /*0050*/  CS2R R26, SRZ ;  /* 0x00000000001a7805 */ /* 0x000fc6000001ff00 */
[----:B------:R-:W2:Y:S08]  /*0060*/  S2UR UR4, SR_CTAID.X ;  /* 0x00000000000479c3 */ /* 0x000eb00000002500 */
[----:B------:R-:W3:Y:S01]  /*0070*/  LDC R19, c[0x0][0x230] ;  /* 0x00008c00ff137b82 */ /* 0x000ee20000000800 */
[----:B0-----:R-:W-:-:S07]  /*0080*/  VIADD R0, R21, 0x3f ;  /* 0x0000003f15007836 */ /* 0x001fce0000000000 */
[----:B------:R-:W0:Y:S01]  /*0090*/  S2UR UR12, SR_CgaCtaId ;  /* 0x00000000000c79c3 */ /* 0x000e220000008800 */
[----:B------:R-:W-:Y:S02]  /*00a0*/  SHF.R.S32.HI R3, RZ, 0x1f, R0 ;  /* 0x0000001fff037819 */ /* 0x000fe40000011400 */
[----:B--2---:R-:W-:Y:S01]  /*00b0*/  I2FP.F32.U32 R5, UR4 ;  /* 0x0000000400057c45 */ /* 0x004fe20008201000 */
[----:B------:R-:W-:Y:S01]  /*00c0*/  ULDC UR4, c[0x0][0x150] ;  /* 0x0000540000047ab9 */ /* 0x000fe20000000800 */
[----:B------:R-:W-:Y:S02]  /*00d0*/  LEA.HI R3, R3, R0, RZ, 0x6 ;  /* 0x0000000003037211 */ /* 0x000fe400078f30ff */
[----:B-1----:R-:W-:Y:S01]  /*00e0*/  SHF.R.U32.HI R35, RZ, 0x6, R10 ;  /* 0x00000006ff237819 */ /* 0x002fe2000001160a */
[----:B------:R-:W-:Y:S01]  /*00f0*/  FMUL R5, R5, UR4 ;  /* 0x0000000405057c20 */ /* 0x000fe20008400000 */
[----:B------:R-:W-:Y:S01]  /*0100*/  SHF.R.S32.HI R3, RZ, 0x6, R3 ;  /* 0x00000006ff037819 */ /* 0x000fe20000011403 */
[----:B---3--:R-:W-:Y:S01]  /*0110*/  VIADD R19, R19, 0x3f ;  /* 0x0000003f13137836 */ /* 0x008fe20000000000 */
[----:B------:R-:W-:-:S03]  /*0120*/  SGXT.U32 R35, R35, 0x1 ;  /* 0x000000012323781a */ /* 0x000fc60000000000 */
[----:B------:R-:W-:Y:S01]  /*0130*/  IMAD.SHL.U32 R4, R3, 0x8, RZ ;  /* 0x0000000803047824 */ /* 0x000fe200078e00ff */
[----:B------:R-:W1:Y:S01]  /*0140*/  F2I.U32.TRUNC.NTZ R5, R5 ;  /* 0x0000000500057305 */ /* 0x000e62000020f000 */
[----:B------:R-:W-:-:S03]  /*0150*/  LOP3.LUT R32, R10, 0x3f, RZ, 0xc0, !PT ;  /* 0x0000003f0a207812 */ /* 0x000fc600078ec0ff */
[----:B------:R-:W-:-:S04]  /*0160*/  IABS R7, R4 ;  /* 0x0000000400077213 */ /* 0x000fc80000000000 */
[----:B------:R-:W2:Y:S01]  /*0170*/  I2F.RP R0, R7 ;  /* 0x0000000700007306 */ /* 0x000ea20000209400 */
[----:B-1----:R-:W-:-:S07]  /*0180*/  IABS R11, R5 ;  /* 0x00000005000b7213 */ /* 0x002fce0000000000 */
[----:B--2---:R-:W1:Y:S02]  /*0190*/  MUFU.RCP R0, R0 ;  /* 0x0000000000007308 */ /* 0x004e640000001000 */
[----:B-1----:R-:W-:Y:S01]  /*01a0*/  VIADD R2, R0, 0xffffffe ;  /* 0x0ffffffe00027836 */ /* 0x002fe20000000000 */
[----:B------:R-:W-:-:S05]  /*01b0*/  IABS R0, R4 ;  /* 0x0000000400007213 */ /* 0x000fca0000000000 */
[----:B------:R1:W2:Y:S01]  /*01c0*/  F2I.FTZ.U32.TRUNC.NTZ R3, R2 ;  /* 0x0000000200037305 */ /* 0x0002a2000021f000 */
[----:B------:R-:W-:Y:S02]  /*01d0*/  IMAD.MOV R0, RZ, RZ, -R0 ;  /* 0x000000ffff007224 */ /* 0x000fe400078e0a00 */
[----:B-1----:R-:W-:Y:S02]  /*01e0*/  IMAD.MOV.U32 R2, RZ, RZ, RZ ;  /* 0x000000ffff027224 */ /* 0x002fe400078e00ff */
[----:B--2---:R-:W-:-:S04]  /*01f0*/  IMAD.MOV R6, RZ, RZ, -R3 ;  /* 0x000000ffff067224 */ /* 0x004fc800078e0a03 */
[----:B------:R-:W-:-:S04]  /*0200*/  IMAD R9, R6, R7, RZ ;  /* 0x0000000706097224 */ /* 0x000fc800078e02ff */
[----:B------:R-:W-:-:S06]  /*0210*/  IMAD.HI.U32 R2, R3, R9, R2 ;  /* 0x0000000903027227 */ /* 0x000fcc00078e0002 */
[----:B------:R-:W-:-:S04]  /*0220*/  IMAD.HI.U32 R2, R2, R11, RZ ;  /* 0x0000000b02027227 */ /* 0x000fc800078e00ff */
[----:B------:R-:W-:-:S05]  /*0230*/  IMAD R0, R2, R0, R11 ;  /* 0x0000000002007224 */ /* 0x000fca00078e020b */
[----:B------:R-:W-:-:S13]  /*0240*/  ISETP.GT.U32.AND P1, PT, R7, R0, PT ;  /* 0x000000000700720c */ /* 0x000fda0003f24070 */
[----:B------:R-:W-:Y:S02]  /*0250*/  @!P1 IMAD.IADD R0, R0, 0x1, -R7 ;  /* 0x0000000100009824 */ /* 0x000fe400078e0a07 */
[----:B------:R-:W-:Y:S01]  /*0260*/  @!P1 VIADD R2, R2, 0x1 ;  /* 0x0000000102029836 */ /* 0x000fe20000000000 */
[----:B------:R-:W-:Y:S02]  /*0270*/  ISETP.NE.AND P1, PT, R4, RZ, PT ;  /* 0x000000ff0400720c */ /* 0x000fe40003f25270 */
[----:B------:R-:W-:Y:S02]  /*0280*/  ISETP.GE.U32.AND P0, PT, R0, R7, PT ;  /* 0x000000070000720c */ /* 0x000fe40003f06070 */
[----:B------:R-:W-:-:S04]  /*0290*/  LOP3.LUT R0, R5, R4, RZ, 0x3c, !PT ;  /* 0x0000000405007212 */ /* 0x000fc800078e3cff */
[----:B------:R-:W-:Y:S01]  /*02a0*/  ISETP.GE.AND P2, PT, R0, RZ, PT ;  /* 0x000000ff0000720c */ /* 0x000fe20003f46270 */
[----:B------:R-:W-:-:S05]  /*02b0*/  VIADD R0, R20, 0x3f ;  /* 0x0000003f14007836 */ /* 0x000fca0000000000 */
[----:B------:R-:W-:Y:S01]  /*02c0*/  SHF.R.S32.HI R3, RZ, 0x1f, R0 ;  /* 0x0000001fff037819 */ /* 0x000fe20000011400 */
[----:B------:R-:W-:-:S03]  /*02d0*/  @P0 VIADD R2, R2, 0x1 ;  /* 0x0000000102020836 */ /* 0x000fc60000000000 */
[----:B------:R-:W-:-:S03]  /*02e0*/  LEA.HI R3, R3, R0, RZ, 0x6 ;  /* 0x0000000003037211 */ /* 0x000fc600078f30ff */
[----:B------:R-:W-:Y:S01]  /*02f0*/  @!P2 IMAD.MOV R2, RZ, RZ, -R2 ;  /* 0x000000ffff02a224 */ /* 0x000fe200078e0a02 */
[----:B------:R-:W-:-:S05]  /*0300*/  @!P1 LOP3.LUT R2, RZ, R4, RZ, 0x33, !PT ;  /* 0x00000004ff029212 */ /* 0x000fca00078e33ff */
[----:B------:R-:W-:Y:S02]  /*0310*/  IMAD.SHL.U32 R6, R2, 0x8, RZ ;  /* 0x0000000802067824 */ /* 0x000fe400078e00ff */
[----:B------:R-:W-:-:S03]  /*0320*/  IMAD.MOV R2, RZ, RZ, -R2 ;  /* 0x000000ffff027224 */ /* 0x000fc600078e0a02 */
[----:B------:R-:W-:Y:S01]  /*0330*/  LEA.HI.SX32 R3, R3, -R6, 0x1a ;  /* 0x8000000603037211 */ /* 0x000fe200078fd2ff */
[----:B------:R-:W-:-:S03]  /*0340*/  IMAD R11, R4, R2, R5 ;  /* 0x00000002040b7224 */ /* 0x000fc600078e0205 */
[----:B------:R-:W-:-:S04]  /*0350*/  VIMNMX R8, R3, 0x8, PT ;  /* 0x0000000803087848 */ /* 0x000fc80003fe0100 */
[-C--:B------:R-:W-:Y:S02]  /*0360*/  IABS R7, R8.reuse ;  /* 0x0000000800077213 */ /* 0x080fe40000000000 */
[----:B------:R-:W-:Y:S02]  /*0370*/  IABS R4, R8 ;  /* 0x0000000800047213 */ /* 0x000fe40000000000 */
[----:B------:R-:W1:Y:S01]  /*0380*/  I2F.RP R0, R7 ;  /* 0x0000000700007306 */ /* 0x000e620000209400 */
[C---:B------:R-:W-:Y:S02]  /*0390*/  R2UR UR5, R8.reuse ;  /* 0x00000000080572ca */ /* 0x040fe400000e0000 */
[----:B------:R-:W-:-:S11]  /*03a0*/  R2UR UR6, R8 ;  /* 0x00000000080672ca */ /* 0x000fd600000e0000 */
[----:B------:R-:W-:Y:S01]  /*03b0*/  UISETP.NE.AND UP0, UPT, UR5, URZ, UPT ;  /* 0x0000003f0500728c */ /* 0x000fe2000bf05270 */
[----:B-1----:R-:W1:Y:S02]  /*03c0*/  MUFU.RCP R0, R0 ;  /* 0x0000000000007308 */ /* 0x002e640000001000 */
[----:B-1----:R-:W-:Y:S02]  /*03d0*/  VIADD R3, R0, 0xffffffe ;  /* 0x0ffffffe00037836 */ /* 0x002fe40000000000 */
[----:B------:R-:W-:-:S04]  /*03e0*/  IMAD.MOV R0, RZ, RZ, -R4 ;  /* 0x000000ffff007224 */ /* 0x000fc800078e0a04 */
[----:B------:R-:W1:Y:S02]  /*03f0*/  F2I.FTZ.U32.TRUNC.NTZ R3, R3 ;  /* 0x0000000300037305 */ /* 0x000e64000021f000 */
[----:B-1----:R-:W-:-:S04]  /*0400*/  IMAD.MOV R9, RZ, RZ, -R3 ;  /* 0x000000ffff097224 */ /* 0x002fc800078e0a03 */
[----:B------:R-:W-:Y:S01]  /*0410*/  IMAD.MOV.U32 R2, RZ, RZ, R9 ;  /* 0x000000ffff027224 */ /* 0x000fe200078e0009 */
[----:B------:R-:W-:-:S03]  /*0420*/  IABS R9, R11 ;  /* 0x0000000b00097213 */ /* 0x000fc60000000000 */
[----:B------:R-:W-:Y:S02]  /*0430*/  IMAD R5, R2, R7, RZ ;  /* 0x0000000702057224 */ /* 0x000fe400078e02ff */
[----:B------:R-:W-:-:S04]  /*0440*/  IMAD.MOV.U32 R2, RZ, RZ, RZ ;  /* 0x000000ffff027224 */ /* 0x000fc800078e00ff */
[----:B------:R-:W-:-:S06]  /*0450*/  IMAD.HI.U32 R2, R3, R5, R2 ;  /* 0x0000000503027227 */ /* 0x000fcc00078e0002 */
[----:B------:R-:W-:-:S04]  /*0460*/  IMAD.HI.U32 R2, R2, R9, RZ ;  /* 0x0000000902027227 */ /* 0x000fc800078e00ff */
[----:B------:R-:W-:-:S05]  /*0470*/  IMAD R0, R2, R0, R9 ;  /* 0x0000000002007224 */ /* 0x000fca00078e0209 */
[----:B------:R-:W-:-:S13]  /*0480*/  ISETP.GT.U32.AND P1, PT, R7, R0, PT ;  /* 0x000000000700720c */ /* 0x000fda0003f24070 */
[----:B------:R-:W-:Y:S02]  /*0490*/  @!P1 IMAD.IADD R0, R0, 0x1, -R7 ;  /* 0x0000000100009824 */ /* 0x000fe400078e0a07 */
[----:B------:R-:W-:-:S03]  /*04a0*/  @!P1 VIADD R2, R2, 0x1 ;  /* 0x0000000102029836 */ /* 0x000fc60000000000 */
[----:B------:R-:W-:Y:S02]  /*04b0*/  ISETP.GE.U32.AND P0, PT, R0, R7, PT ;  /* 0x000000070000720c */ /* 0x000fe40003f06070 */
[----:B------:R-:W-:-:S04]  /*04c0*/  LOP3.LUT R0, R11, R8, RZ, 0x3c, !PT ;  /* 0x000000080b007212 */ /* 0x000fc800078e3cff */
[----:B------:R-:W-:-:S07]  /*04d0*/  ISETP.GE.AND P2, PT, R0, RZ, PT ;  /* 0x000000ff0000720c */ /* 0x000fce0003f46270 */
[----:B------:R-:W-:Y:S01]  /*04e0*/  @P0 VIADD R2, R2, 0x1 ;  /* 0x0000000102020836 */ /* 0x000fe20000000000 */
[----:B------:R-:W-:-:S05]  /*04f0*/  ISETP.GE.AND P0, PT, R19, 0x40, PT ;  /* 0x000000401300780c */ /* 0x000fca0003f06270 */
[----:B------:R-:W-:-:S05]  /*0500*/  @!P2 IMAD.MOV R2, RZ, RZ, -R2 ;  /* 0x000000ffff02a224 */ /* 0x000fca00078e0a02 */
[----:B------:R-:W-:-:S09]  /*0510*/  R2UR UR4, R2 ;  /* 0x00000000020472ca */ /* 0x000fd200000e0000 */
[----:B------:R-:W-:-:S03]  /*0520*/  @!UP0 ULOP3.LUT UR4, URZ, UR6, URZ, 0x33, !UPT ;  /* 0x000000063f048292 */ /* 0x000fc6000f8e333f */
[----:B------:R-:W-:Y:S01]  /*0530*/  UMOV UR6, 0x400 ;  /* 0x0000040000067882 */ /* 0x000fe20000000000 */
[----:B------:R-:W-:-:S06]  /*0540*/  UIADD3 UR5, -UR4, URZ, URZ ;  /* 0x0000003f04057290 */ /* 0x000fcc000fffe13f */
[----:B------:R-:W-:Y:S01]  /*0550*/  IMAD R0, R8, UR5, R11 ;  /* 0x0000000508007c24 */ /* 0x000fe2000f8e020b */
[----:B0-----:R-:W-:Y:S02]  /*0560*/  USHF.L.U32 UR5, UR12, 0x4, URZ ;  /* 0x000000040c057899 */ /* 0x001fe4000800063f */
[----:B------:R-:W-:Y:S01]  /*0570*/  ULEA UR12, UR12, UR6, 0x18 ;  /* 0x000000060c0c7291 */ /* 0x000fe2000f8ec03f */
[----:B------:R-:W-:Y:S01]  /*0580*/  IMAD.IADD R9, R6, 0x1, R0 ;  /* 0x0000000106097824 */ /* 0x000fe200078e0200 */
[----:B------:R-:W-:-:S03]  /*0590*/  ULOP3.LUT UR5, UR5, 0x30, URZ, 0xc0, !UPT ;  /* 0x0000003005057892 */ /* 0x000fc6000f8ec03f */
[----:B------:R-:W-:Y:S01]  /*05a0*/  IMAD R9, R9, 0x40, R32 ;  /* 0x0000004009097824 */ /* 0x000fe200078e0220 */
[----:B------:R-:W-:-:S06]  /*05b0*/  ULEA UR5, UR4, UR5, 0x6 ;  /* 0x0000000504057291 */ /* 0x000fcc000f8e303f */
[----:B------:R-:W-:-:S04]  /*05c0*/  LOP3.LUT R0, R35, UR5, RZ, 0xfc, !PT ;  /* 0x0000000523007c12 */ /* 0x000fc8000f8efcff */
[C---:B------:R-:W-:Y:S02]  /*05d0*/  LOP3.LUT R2, R0.reuse, 0x2, RZ, 0xfc, !PT ;  /* 0x0000000200027812 */ /* 0x040fe400078efcff */
[C---:B------:R-:W-:Y:S02]  /*05e0*/  LOP3.LUT R3, R0.reuse, 0x4, RZ, 0xfc, !PT ;  /* 0x0000000400037812 */ /* 0x040fe400078efcff */
[C---:B------:R-:W-:Y:S02]  /*05f0*/  LOP3.LUT R4, R0.reuse, 0x6, RZ, 0xfc, !PT ;  /* 0x0000000600047812 */ /* 0x040fe400078efcff */
[C---:B------:R-:W-:Y:S02]  /*0600*/  LOP3.LUT R5, R0.reuse, 0x8, RZ, 0xfc, !PT ;  /* 0x0000000800057812 */ /* 0x040fe400078efcff */
[C---:B------:R-:W-:Y:S02]  /*0610*/  LOP3.LUT R6, R0.reuse, 0xa, RZ, 0xfc, !PT ;  /* 0x0000000a00067812 */ /* 0x040fe400078efcff */
[----:B------:R-:W-:-:S02]  /*0620*/  LOP3.LUT R7, R0, 0xc, RZ, 0xfc, !PT ;  /* 0x0000000c00077812 */ /* 0x000fc400078efcff */
[----:B------:R-:W-:Y:S01]  /*0630*/  LOP3.LUT R8, R0, 0xe, RZ, 0xfc, !PT ;  /* 0x0000000e00087812 */ /* 0x000fe200078efcff */
[----:B------:R-:W-:Y:S06]  /*0640*/  @!P0 BRA `(.L_x_0) ;  /* 0x0000002000548947 */ /* 0x000fec0003800000 */
[----:B------:R-:W-:Y:S01]  /*0650*/  IABS R24, R21 ;  /* 0x0000001500187213 */ /* 0x000fe20000000000 */
[----:B------:R-:W-:Y:S01]  /*0660*/  ULDC UR4, c[0x0][0x234] ;  /* 0x00008d0000047ab9 */ /* 0x000fe20000000800 */
[----:B------:R-:W-:Y:S01]  /*0670*/  IABS R30, R20 ;  /* 0x00000014001e7213 */ /* 0x000fe20000000000 */
[----:B------:R-:W-:Y:S01]  /*0680*/  ULDC.64 UR6, c[0x0][0x210] ;  /* 0x0000840000067ab9 */ /* 0x000fe20000000a00 */
[----:B------:R-:W0:Y:S01]  /*0690*/  I2F.RP R11, R24 ;  /* 0x00000018000b7306 */ /* 0x000e220000209400 */
[----:B------:R-:W-:Y:S01]  /*06a0*/  IABS R22, R6 ;  /* 0x0000000600167213 */ /* 0x000fe20000000000 */
[----:B------:R-:W1:Y:S01]  /*06b0*/  LDC R33, c[0x0][0x238] ;  /* 0x00008e00ff217b82 */ /* 0x000e620000000800 */
[----:B------:R-:W-:Y:S01]  /*06c0*/  IABS R25, R5 ;  /* 0x0000000500197213 */ /* 0x000fe20000000000 */
[----:B------:R-:W-:Y:S01]  /*06d0*/  USHF.R.U32.HI UR13, URZ, 0x4, UR12 ;  /* 0x000000043f0d7899 */ /* 0x000fe2000801160c */
[----:B------:R-:W-:Y:S01]  /*06e0*/  IABS R26, R4 ;  /* 0x00000004001a7213 */ /* 0x000fe20000000000 */
[----:B------:R-:W-:Y:S01]  /*06f0*/  UMOV UR5, URZ ;  /* 0x0000003f00057c82 */ /* 0x000fe20008000000 */
[----:B------:R-:W-:Y:S01]  /*0700*/  IABS R27, R3 ;  /* 0x00000003001b7213 */ /* 0x000fe20000000000 */
[----:B------:R-:W2:Y:S01]  /*0710*/  I2F.RP R16, R30 ;  /* 0x0000001e00107306 */ /* 0x000ea20000209400 */
[----:B------:R-:W-:Y:S01]  /*0720*/  IABS R31, R9 ;  /* 0x00000009001f7213 */ /* 0x000fe20000000000 */
[----:B------:R-:W-:Y:S01]  /*0730*/  USGXT.U32 UR13, UR13, 0xe ;  /* 0x0000000e0d0d789a */ /* 0x000fe20008000000 */
[----:B------:R-:W-:Y:S01]  /*0740*/  IABS R28, R2 ;  /* 0x00000002001c7213 */ /* 0x000fe20000000000 */
[----:B------:R-:W-:Y:S01]  /*0750*/  ULDC UR14, c[0x0][0x230] ;  /* 0x00008c00000e7ab9 */ /* 0x000fe20000000800 */
[----:B------:R-:W-:Y:S01]  /*0760*/  IABS R29, R0 ;  /* 0x00000000001d7213 */ /* 0x000fe20000000000 */
[----:B------:R-:W-:Y:S01]  /*0770*/  UIADD3 UR8, UP0, UR13, 0x80, URZ ;  /* 0x000000800d087890 */ /* 0x000fe2000ff1e03f */
[C---:B------:R-:W-:Y:S01]  /*0780*/  LEA.HI R41, R10.reuse, 0xe, RZ, 0x1a ;  /* 0x0000000e0a297811 */ /* 0x040fe200078fd0ff */
[----:B0-----:R-:W0:Y:S01]  /*0790*/  MUFU.RCP R11, R11 ;  /* 0x0000000b000b7308 */ /* 0x001e220000001000 */
[----:B------:R-:W-:-:S02]  /*07a0*/  LEA.HI R40, R10, 0x1e, RZ, 0x1a ;  /* 0x0000001e0a287811 */ /* 0x000fc400078fd0ff */
[C---:B------:R-:W-:Y:S02]  /*07b0*/  LEA.HI R39, R10.reuse, 0x2e, RZ, 0x1a ;  /* 0x0000002e0a277811 */ /* 0x040fe400078fd0ff */
[----:B------:R-:W-:Y:S02]  /*07c0*/  LEA.HI R38, R10, 0x3e, RZ, 0x1a ;  /* 0x0000003e0a267811 */ /* 0x000fe400078fd0ff */
[C---:B------:R-:W-:Y:S01]  /*07d0*/  LOP3.LUT R42, R35.reuse, 0x3c, RZ, 0xfc, !PT ;  /* 0x0000003c232a7812 */ /* 0x040fe200078efcff */
[----:B--2---:R-:W2:Y:S01]  /*07e0*/  MUFU.RCP R16, R16 ;  /* 0x0000001000107308 */ /* 0x004ea20000001000 */
[C---:B------:R-:W-:Y:S01]  /*07f0*/  LOP3.LUT R43, R35.reuse, 0x3a, RZ, 0xfc, !PT ;  /* 0x0000003a232b7812 */ /* 0x040fe200078efcff */
[-C--:B-1----:R-:W-:Y:S01]  /*0800*/  IMAD R38, R38, R33.reuse, RZ ;  /* 0x0000002126267224 */ /* 0x082fe200078e02ff */
[----:B------:R-:W-:Y:S01]  /*0810*/  LOP3.LUT R44, R35, 0x38, RZ, 0xfc, !PT ;  /* 0x00000038232c7812 */ /* 0x000fe200078efcff */
[-C--:B------:R-:W-:Y:S01]  /*0820*/  IMAD R39, R39, R33.reuse, RZ ;  /* 0x0000002127277224 */ /* 0x080fe200078e02ff */
[C---:B------:R-:W-:Y:S01]  /*0830*/  LOP3.LUT R45, R35.reuse, 0x36, RZ, 0xfc, !PT ;  /* 0x00000036232d7812 */ /* 0x040fe200078efcff */
[-C--:B------:R-:W-:Y:S01]  /*0840*/  IMAD R40, R40, R33.reuse, RZ ;  /* 0x0000002128287224 */ /* 0x080fe200078e02ff */
[----:B------:R-:W-:Y:S01]  /*0850*/  LOP3.LUT R46, R35, 0x34, RZ, 0xfc, !PT ;  /* 0x00000034232e7812 */ /* 0x000fe200078efcff */
[-C--:B------:R-:W-:Y:S01]  /*0860*/  IMAD R41, R41, R33.reuse, RZ ;  /* 0x0000002129297224 */ /* 0x080fe200078e02ff */
[----:B------:R-:W-:Y:S01]  /*0870*/  LOP3.LUT R47, R35, 0x32, RZ, 0xfc, !PT ;  /* 0x00000032232f7812 */ /* 0x000fe200078efcff */
[----:B0-----:R-:W-:Y:S01]  /*0880*/  VIADD R12, R11, 0xffffffe ;  /* 0x0ffffffe0b0c7836 */ /* 0x001fe20000000000 */
[C---:B------:R-:W-:Y:S01]  /*0890*/  LOP3.LUT R48, R35.reuse, 0x30, RZ, 0xfc, !PT ;  /* 0x0000003023307812 */ /* 0x040fe200078efcff */
[-C--:B------:R-:W-:Y:S01]  /*08a0*/  IMAD R42, R42, R33.reuse, RZ ;  /* 0x000000212a2a7224 */ /* 0x080fe200078e02ff */
[C---:B------:R-:W-:Y:S01]  /*08b0*/  LOP3.LUT R49, R35.reuse, 0x2c, RZ, 0xfc, !PT ;  /* 0x0000002c23317812 */ /* 0x040fe200078efcff */
[----:B------:R0:W1:Y:S01]  /*08c0*/  F2I.FTZ.U32.TRUNC.NTZ R13, R12 ;  /* 0x0000000c000d7305 */ /* 0x000062000021f000 */
[----:B------:R-:W-:Y:S01]  /*08d0*/  LOP3.LUT R50, R35, 0x2a, RZ, 0xfc, !PT ;  /* 0x0000002a23327812 */ /* 0x000fe200078efcff */
[-C--:B------:R-:W-:Y:S01]  /*08e0*/  IMAD R43, R43, R33.reuse, RZ ;  /* 0x000000212b2b7224 */ /* 0x080fe200078e02ff */
[C---:B------:R-:W-:Y:S01]  /*08f0*/  LOP3.LUT R51, R35.reuse, 0x28, RZ, 0xfc, !PT ;  /* 0x0000002823337812 */ /* 0x040fe200078efcff */
[----:B--2---:R-:W-:Y:S01]  /*0900*/  VIADD R14, R16, 0xffffffe ;  /* 0x0ffffffe100e7836 */ /* 0x004fe20000000000 */
[----:B------:R-:W-:Y:S01]  /*0910*/  IABS R16, R8 ;  /* 0x0000000800107213 */ /* 0x000fe20000000000 */
[-C--:B------:R-:W-:Y:S01]  /*0920*/  IMAD R44, R44, R33.reuse, RZ ;  /* 0x000000212c2c7224 */ /* 0x080fe200078e02ff */
[C---:B------:R-:W-:Y:S01]  /*0930*/  LOP3.LUT R52, R35.reuse, 0x26, RZ, 0xfc, !PT ;  /* 0x0000002623347812 */ /* 0x040fe200078efcff */
[----:B------:R2:W3:Y:S01]  /*0940*/  F2I.FTZ.U32.TRUNC.NTZ R15, R14 ;  /* 0x0000000e000f7305 */ /* 0x0004e2000021f000 */
[----:B0-----:R-:W-:Y:S01]  /*0950*/  IMAD.MOV.U32 R12, RZ, RZ, RZ ;  /* 0x000000ffff0c7224 */ /* 0x001fe200078e00ff */
[----:B------:R-:W-:Y:S01]  /*0960*/  LOP3.LUT R53, R35, 0x24, RZ, 0xfc, !PT ;  /* 0x0000002423357812 */ /* 0x000fe200078efcff */
[-C--:B------:R-:W-:Y:S01]  /*0970*/  IMAD R45, R45, R33.reuse, RZ ;  /* 0x000000212d2d7224 */ /* 0x080fe200078e02ff */
[C---:B------:R-:W-:Y:S01]  /*0980*/  LOP3.LUT R54, R35.reuse, 0x22, RZ, 0xfc, !PT ;  /* 0x0000002223367812 */ /* 0x040fe200078efcff */
[-C--:B------:R-:W-:Y:S01]  /*0990*/  IMAD R46, R46, R33.reuse, RZ ;  /* 0x000000212e2e7224 */ /* 0x080fe200078e02ff */
[C---:B------:R-:W-:Y:S01]  /*09a0*/  LOP3.LUT R55, R35.reuse, 0x20, RZ, 0xfc, !PT ;  /* 0x0000002023377812 */ /* 0x040fe200078efcff */
[----:B-1----:R-:W-:Y:S01]  /*09b0*/  IMAD.MOV R17, RZ, RZ, -R13 ;  /* 0x000000ffff117224 */ /* 0x002fe200078e0a0d */
[C---:B------:R-:W-:Y:S01]  /*09c0*/  LOP3.LUT R56, R35.reuse, 0x1c, RZ, 0xfc, !PT ;  /* 0x0000001c23387812 */ /* 0x040fe200078efcff */
[----:B--2---:R-:W-:Y:S01]  /*09d0*/  IMAD.MOV.U32 R14, RZ, RZ, RZ ;  /* 0x000000ffff0e7224 */ /* 0x004fe200078e00ff */
[----:B------:R-:W-:Y:S01]  /*09e0*/  LOP3.LUT R10, R35, 0x14, RZ, 0xfc, !PT ;  /* 0x00000014230a7812 */ /* 0x000fe200078efcff */
[----:B------:R-:W-:Y:S01]  /*09f0*/  IMAD R17, R17, R24, RZ ;  /* 0x0000001811117224 */ /* 0x000fe200078e02ff */
[----:B------:R-:W-:Y:S01]  /*0a00*/  LOP3.LUT R37, R35, 0x6, RZ, 0xfc, !PT ;  /* 0x0000000623257812 */ /* 0x000fe200078efcff */
[----:B------:R-:W-:Y:S01]  /*0a10*/  IMAD R47, R47, R33, RZ ;  /* 0x000000212f2f7224 */ /* 0x000fe200078e02ff */
[C---:B------:R-:W-:Y:S01]  /*0a20*/  LOP3.LUT R36, R35.reuse, 0x4, RZ, 0xfc, !PT ;  /* 0x0000000423247812 */ /* 0x040fe200078efcff */
[----:B---3--:R-:W-:Y:S01]  /*0a30*/  IMAD.MOV R23, RZ, RZ, -R15 ;  /* 0x000000ffff177224 */ /* 0x008fe200078e0a0f */
[----:B------:R-:W-:Y:S01]  /*0a40*/  LOP3.LUT R34, R35, 0x2, RZ, 0xfc, !PT ;  /* 0x0000000223227812 */ /* 0x000fe200078efcff */
[----:B------:R-:W-:Y:S01]  /*0a50*/  IMAD.HI.U32 R13, R13, R17, R12 ;  /* 0x000000110d0d7227 */ /* 0x000fe200078e000c */
[----:B------:R-:W-:-:S03]  /*0a60*/  IABS R17, R7 ;  /* 0x0000000700117213 */ /* 0x000fc60000000000 */
[----:B------:R-:W-:Y:S02]  /*0a70*/  IMAD R23, R23, R30, RZ ;  /* 0x0000001e17177224 */ /* 0x000fe400078e02ff */
[----:B------:R-:W-:-:S04]  /*0a80*/  IMAD.HI.U32 R12, R13, R17, RZ ;  /* 0x000000110d0c7227 */ /* 0x000fc800078e00ff */
[----:B------:R-:W-:-:S04]  /*0a90*/  IMAD.HI.U32 R11, R13, R16, RZ ;  /* 0x000000100d0b7227 */ /* 0x000fc800078e00ff */
[----:B------:R-:W-:-:S04]  /*0aa0*/  IMAD.HI.U32 R18, R15, R23, R14 ;  /* 0x000000170f127227 */ /* 0x000fc800078e000e */
[----:B------:R-:W-:-:S04]  /*0ab0*/  IMAD.HI.U32 R14, R13, R22, RZ ;  /* 0x000000160d0e7227 */ /* 0x000fc800078e00ff */
[----:B------:R-:W-:Y:S02]  /*0ac0*/  IMAD.MOV R12, RZ, RZ, -R12 ;  /* 0x000000ffff0c7224 */ /* 0x000fe400078e0a0c */
[----:B------:R-:W-:Y:S02]  /*0ad0*/  IMAD.MOV R11, RZ, RZ, -R11 ;  /* 0x000000ffff0b7224 */ /* 0x000fe400078e0a0b */
[----:B------:R-:W-:-:S04]  /*0ae0*/  IMAD.HI.U32 R15, R13, R25, RZ ;  /* 0x000000190d0f7227 */ /* 0x000fc800078e00ff */
[----:B------:R-:W-:Y:S02]  /*0af0*/  IMAD.MOV R23, RZ, RZ, -R14 ;  /* 0x000000ffff177224 */ /* 0x000fe400078e0a0e */
[----:B------:R-:W-:Y:S02]  /*0b00*/  IMAD R14, R24, R12, R17 ;  /* 0x0000000c180e7224 */ /* 0x000fe400078e0211 */
[----:B------:R-:W-:-:S03]  /*0b10*/  IMAD.HI.U32 R12, R13, R26, RZ ;  /* 0x0000001a0d0c7227 */ /* 0x000fc600078e00ff */
[C---:B------:R-:W-:Y:S01]  /*0b20*/  ISETP.GT.U32.AND P5, PT, R24.reuse, R14, PT ;  /* 0x0000000e1800720c */ /* 0x040fe20003fa4070 */
[C---:B------:R-:W-:Y:S02]  /*0b30*/  IMAD R11, R24.reuse, R11, R16 ;  /* 0x0000000b180b7224 */ /* 0x040fe400078e0210 */
[----:B------:R-:W-:Y:S02]  /*0b40*/  IMAD.MOV R16, RZ, RZ, -R15 ;  /* 0x000000ffff107224 */ /* 0x000fe400078e0a0f */
[C---:B------:R-:W-:Y:S01]  /*0b50*/  IMAD R15, R24.reuse, R23, R22 ;  /* 0x00000017180f7224 */ /* 0x040fe200078e0216 */
[----:B------:R-:W-:Y:S01]  /*0b60*/  ISETP.GT.U32.AND P2, PT, R24, R11, PT ;  /* 0x0000000b1800720c */ /* 0x000fe20003f44070 */
[----:B------:R-:W-:-:S03]  /*0b70*/  IMAD.HI.U32 R17, R13, R27, RZ ;  /* 0x0000001b0d117227 */ /* 0x000fc600078e00ff */
[----:B------:R-:W-:Y:S01]  /*0b80*/  ISETP.GT.U32.AND P6, PT, R24, R15, PT ;  /* 0x0000000f1800720c */ /* 0x000fe20003fc4070 */
[----:B------:R-:W-:Y:S02]  /*0b90*/  IMAD.MOV R23, RZ, RZ, -R12 ;  /* 0x000000ffff177224 */ /* 0x000fe400078e0a0c */
[----:B------:R-:W-:-:S04]  /*0ba0*/  IMAD.HI.U32 R22, R18, R31, RZ ;  /* 0x0000001f12167227 */ /* 0x000fc800078e00ff */
        /* <DEDUP_REMOVED lines=8> */
[----:B------:R-:W-:Y:S01]  /*0c30*/  IMAD R18, R24, R25, R27 ;  /* 0x0000001918127224 */ /* 0x000fe200078e021b */
[----:B------:R-:W-:Y:S01]  /*0c40*/  CS2R R26, SRZ ;  /* 0x00000000001a7805 */ /* 0x000fe2000001ff00 */
[----:B------:R-:W-:Y:S01]  /*0c50*/  IMAD.MOV R25, RZ, RZ, -R12 ;  /* 0x000000ffff197224 */ /* 0x000fe200078e0a0c */
[----:B------:R-:W-:Y:S01]  /*0c60*/  SHF.R.S32.HI R12, RZ, 0x1f, R19 ;  /* 0x0000001fff0c7819 */ /* 0x000fe20000011413 */
[----:B------:R-:W-:Y:S01]  /*0c70*/  IMAD R23, R30, R23, R31 ;  /* 0x000000171e177224 */ /* 0x000fe200078e021f */
[----:B------:R-:W-:Y:S01]  /*0c80*/  ISETP.GT.U32.AND P3, PT, R24, R18, PT ;  /* 0x000000121800720c */ /* 0x000fe20003f64070 */
[----:B------:R-:W-:Y:S01]  /*0c90*/  IMAD.MOV R22, RZ, RZ, -R13 ;  /* 0x000000ffff167224 */ /* 0x000fe200078e0a0d */
[----:B------:R-:W-:Y:S01]  /*0ca0*/  LEA.HI R19, R12, R19, RZ, 0x6 ;  /* 0x000000130c137211 */ /* 0x000fe200078f30ff */
[----:B------:R-:W-:Y:S01]  /*0cb0*/  IMAD R13, R24, R25, R28 ;  /* 0x00000019180d7224 */ /* 0x000fe200078e021c */
[----:B------:R-:W-:Y:S01]  /*0cc0*/  ISETP.GT.U32.AND P1, PT, R30, R23, PT ;  /* 0x000000171e00720c */ /* 0x000fe20003f24070 */
[C---:B------:R-:W-:Y:S01]  /*0cd0*/  IMAD R22, R24.reuse, R22, R29 ;  /* 0x0000001618167224 */ /* 0x040fe200078e021d */
[----:B------:R-:W-:Y:S01]  /*0ce0*/  LOP3.LUT R12, RZ, R21, RZ, 0x33, !PT ;  /* 0x00000015ff0c7212 */ /* 0x000fe200078e33ff */
[--C-:B------:R-:W-:Y:S01]  /*0cf0*/  @!P2 IMAD.IADD R11, R11, 0x1, -R24.reuse ;  /* 0x000000010b0ba824 */ /* 0x100fe200078e0a18 */
[----:B------:R-:W-:Y:S01]  /*0d00*/  ISETP.GT.U32.AND P2, PT, R24, R13, PT ;  /* 0x0000000d1800720c */ /* 0x000fe20003f44070 */
[--C-:B------:R-:W-:Y:S01]  /*0d10*/  @!P5 IMAD.IADD R14, R14, 0x1, -R24.reuse ;  /* 0x000000010e0ed824 */ /* 0x100fe200078e0a18 */
[C---:B------:R-:W-:Y:S01]  /*0d20*/  ISETP.GT.U32.AND P5, PT, R24.reuse, R22, PT ;  /* 0x000000161800720c */ /* 0x040fe20003fa4070 */
[--C-:B------:R-:W-:Y:S01]  /*0d30*/  @!P6 IMAD.IADD R15, R15, 0x1, -R24.reuse ;  /* 0x000000010f0fe824 */ /* 0x100fe200078e0a18 */
[----:B------:R-:W-:Y:S01]  /*0d40*/  ISETP.GT.U32.AND P6, PT, R24, R11, PT ;  /* 0x0000000b1800720c */ /* 0x000fe20003fc4070 */
[--C-:B------:R-:W-:Y:S01]  /*0d50*/  @!P4 IMAD.IADD R16, R16, 0x1, -R24.reuse ;  /* 0x000000011010c824 */ /* 0x100fe200078e0a18 */
[C---:B------:R-:W-:Y:S01]  /*0d60*/  ISETP.GT.U32.AND P4, PT, R24.reuse, R14, PT ;  /* 0x0000000e1800720c */ /* 0x040fe20003f84070 */
[----:B------:R-:W-:Y:S01]  /*0d70*/  @!P0 IMAD.IADD R17, R17, 0x1, -R24 ;  /* 0x0000000111118824 */ /* 0x000fe200078e0a18 */
[C---:B------:R-:W-:Y:S01]  /*0d80*/  ISETP.GT.U32.AND P0, PT, R24.reuse, R15, PT ;  /* 0x0000000f1800720c */ /* 0x040fe20003f04070 */
[----:B------:R-:W-:Y:S01]  /*0d90*/  @!P1 IMAD.IADD R23, R23, 0x1, -R30 ;  /* 0x0000000117179824 */ /* 0x000fe200078e0a1e */
[----:B------:R-:W-:Y:S01]  /*0da0*/  ISETP.GT.U32.AND P1, PT, R24, R16, PT ;  /* 0x000000101800720c */ /* 0x000fe20003f24070 */
[--C-:B------:R-:W-:Y:S01]  /*0db0*/  @!P3 IMAD.IADD R18, R18, 0x1, -R24.reuse ;  /* 0x000000011212b824 */ /* 0x100fe200078e0a18 */
[----:B------:R-:W-:Y:S01]  /*0dc0*/  ISETP.GE.AND P3, PT, R9, RZ, PT ;  /* 0x000000ff0900720c */ /* 0x000fe20003f66270 */
[--C-:B------:R-:W-:Y:S01]  /*0dd0*/  @!P2 IMAD.IADD R13, R13, 0x1, -R24.reuse ;  /* 0x000000010d0da824 */ /* 0x100fe200078e0a18 */
[----:B------:R-:W-:Y:S01]  /*0de0*/  ISETP.GT.U32.AND P2, PT, R30, R23, PT ;  /* 0x000000171e00720c */ /* 0x000fe20003f44070 */
[--C-:B------:R-:W-:Y:S01]  /*0df0*/  @!P5 IMAD.IADD R22, R22, 0x1, -R24.reuse ;  /* 0x000000011616d824 */ /* 0x100fe200078e0a18 */
[----:B------:R-:W-:Y:S01]  /*0e00*/  ISETP.GT.U32.AND P5, PT, R24, R17, PT ;  /* 0x000000111800720c */ /* 0x000fe20003fa4070 */
[--C-:B------:R-:W-:Y:S01]  /*0e10*/  @!P6 IMAD.IADD R11, R11, 0x1, -R24.reuse ;  /* 0x000000010b0be824 */ /* 0x100fe200078e0a18 */
[----:B------:R-:W-:Y:S01]  /*0e20*/  CS2R R28, SRZ ;  /* 0x00000000001c7805 */ /* 0x000fe2000001ff00 */
[--C-:B------:R-:W-:Y:S01]  /*0e30*/  @!P4 IMAD.IADD R14, R14, 0x1, -R24.reuse ;  /* 0x000000010e0ec824 */ /* 0x100fe200078e0a18 */
[C---:B------:R-:W-:Y:S01]  /*0e40*/  ISETP.GT.U32.AND P4, PT, R24.reuse, R18, PT ;  /* 0x000000121800720c */ /* 0x040fe20003f84070 */
[--C-:B------:R-:W-:Y:S01]  /*0e50*/  @!P0 IMAD.IADD R15, R15, 0x1, -R24.reuse ;  /* 0x000000010f0f8824 */ /* 0x100fe200078e0a18 */
[----:B------:R-:W-:Y:S01]  /*0e60*/  ISETP.GT.U32.AND P0, PT, R24, R13, PT ;  /* 0x0000000d1800720c */ /* 0x000fe20003f04070 */
[----:B------:R-:W-:Y:S01]  /*0e70*/  @!P1 IMAD.IADD R16, R16, 0x1, -R24 ;  /* 0x0000000110109824 */ /* 0x000fe200078e0a18 */
[----:B------:R-:W-:Y:S01]  /*0e80*/  ISETP.NE.AND P1, PT, R20, RZ, PT ;  /* 0x000000ff1400720c */ /* 0x000fe20003f25270 */
[-C--:B------:R-:W-:Y:S01]  /*0e90*/  IMAD R48, R48, R33.reuse, RZ ;  /* 0x0000002130307224 */ /* 0x080fe200078e02ff */
[----:B------:R-:W-:Y:S01]  /*0ea0*/  ISETP.GT.U32.AND P6, PT, R24, R22, PT ;  /* 0x000000161800720c */ /* 0x000fe20003fc4070 */
[----:B------:R-:W-:Y:S01]  /*0eb0*/  @!P2 IMAD.IADD R23, R23, 0x1, -R30 ;  /* 0x000000011717a824 */ /* 0x000fe200078e0a1e */
[----:B------:R-:W-:Y:S01]  /*0ec0*/  ISETP.GE.AND P2, PT, R8, RZ, PT ;  /* 0x000000ff0800720c */ /* 0x000fe20003f46270 */
[--C-:B------:R-:W-:Y:S01]  /*0ed0*/  @!P5 IMAD.IADD R17, R17, 0x1, -R24.reuse ;  /* 0x000000011111d824 */ /* 0x100fe200078e0a18 */
[----:B------:R-:W-:Y:S01]  /*0ee0*/  ISETP.GE.AND P5, PT, R7, RZ, PT ;  /* 0x000000ff0700720c */ /* 0x000fe20003fa6270 */
[----:B------:R-:W-:Y:S01]  /*0ef0*/  @!P3 IMAD.MOV R23, RZ, RZ, -R23 ;  /* 0x000000ffff17b224 */ /* 0x000fe200078e0a17 */
[----:B------:R-:W-:Y:S01]  /*0f00*/  ISETP.GE.AND P3, PT, R6, RZ, PT ;  /* 0x000000ff0600720c */ /* 0x000fe20003f66270 */
[--C-:B------:R-:W-:Y:S01]  /*0f10*/  @!P4 IMAD.IADD R18, R18, 0x1, -R24.reuse ;  /* 0x000000011212c824 */ /* 0x100fe200078e0a18 */
[----:B------:R-:W-:Y:S01]  /*0f20*/  ISETP.GE.AND P4, PT, R5, RZ, PT ;  /* 0x000000ff0500720c */ /* 0x000fe20003f86270 */
[--C-:B------:R-:W-:Y:S01]  /*0f30*/  @!P0 IMAD.IADD R13, R13, 0x1, -R24.reuse ;  /* 0x000000010d0d8824 */ /* 0x100fe200078e0a18 */
[----:B------:R-:W-:Y:S01]  /*0f40*/  ISETP.GE.AND P0, PT, R3, RZ, PT ;  /* 0x000000ff0300720c */ /* 0x000fe20003f06270 */
[----:B------:R-:W-:Y:S01]  /*0f50*/  IMAD R49, R49, R33, RZ ;  /* 0x0000002131317224 */ /* 0x000fe200078e02ff */
[----:B------:R-:W-:Y:S01]  /*0f60*/  @!P1 LOP3.LUT R23, RZ, R20, RZ, 0x33, !PT ;  /* 0x00000014ff179212 */ /* 0x000fe200078e33ff */
[----:B------:R-:W-:Y:S01]  /*0f70*/  @!P6 IMAD.IADD R22, R22, 0x1, -R24 ;  /* 0x000000011616e824 */ /* 0x000fe200078e0a18 */
[----:B------:R-:W-:Y:S01]  /*0f80*/  ISETP.GE.AND P1, PT, R4, RZ, PT ;  /* 0x000000ff0400720c */ /* 0x000fe20003f26270 */
[----:B------:R-:W-:Y:S01]  /*0f90*/  @!P2 IMAD.MOV R11, RZ, RZ, -R11 ;  /* 0x000000ffff0ba224 */ /* 0x000fe200078e0a0b */
[----:B------:R-:W-:Y:S01]  /*0fa0*/  ISETP.GE.AND P2, PT, R2, RZ, PT ;  /* 0x000000ff0200720c */ /* 0x000fe20003f46270 */
[----:B------:R-:W-:Y:S01]  /*0fb0*/  @!P5 IMAD.MOV R14, RZ, RZ, -R14 ;  /* 0x000000ffff0ed224 */ /* 0x000fe200078e0a0e */
[----:B------:R-:W-:Y:S01]  /*0fc0*/  ISETP.GE.AND P5, PT, R0, RZ, PT ;  /* 0x000000ff0000720c */ /* 0x000fe20003fa6270 */
[----:B------:R-:W-:Y:S01]  /*0fd0*/  @!P3 IMAD.MOV R15, RZ, RZ, -R15 ;  /* 0x000000ffff0fb224 */ /* 0x000fe200078e0a0f */
[----:B------:R-:W-:Y:S01]  /*0fe0*/  ISETP.NE.AND P3, PT, R21, RZ, PT ;  /* 0x000000ff1500720c */ /* 0x000fe20003f65270 */
[----:B------:R-:W-:Y:S01]  /*0ff0*/  IMAD R23, R23, UR4, RZ ;  /* 0x0000000417177c24 */ /* 0x000fe2000f8e02ff */
[----:B------:R-:W-:Y:S01]  /*1000*/  ULDC UR4, c[0x0][0x240] ;  /* 0x0000900000047ab9 */ /* 0x000fe20000000800 */
[----:B------:R-:W-:Y:S01]  /*1010*/  @!P4 IMAD.MOV R16, RZ, RZ, -R16 ;  /* 0x000000ffff10c224 */ /* 0x000fe200078e0a10 */
[C---:B------:R-:W-:Y:S01]  /*1020*/  SEL R11, R12.reuse, R11, !P3 ;  /* 0x0000000b0c0b7207 */ /* 0x040fe20005800000 */
[----:B------:R-:W-:Y:S01]  /*1030*/  @!P0 IMAD.MOV R18, RZ, RZ, -R18 ;  /* 0x000000ffff128224 */ /* 0x000fe200078e0a12 */
[----:B------:R-:W-:Y:S01]  /*1040*/  LEA R58, P0, R23, UR6, 0x1 ;  /* 0x00000006173a7c11 */ /* 0x000fe2000f8008ff */
[----:B------:R-:W-:Y:S01]  /*1050*/  @!P1 IMAD.MOV R17, RZ, RZ, -R17 ;  /* 0x000000ffff119224 */ /* 0x000fe200078e0a11 */
[C---:B------:R-:W-:Y:S01]  /*1060*/  SEL R14, R12.reuse, R14, !P3 ;  /* 0x0000000e0c0e7207 */ /* 0x040fe20005800000 */
[----:B------:R-:W-:Y:S01]  /*1070*/  @!P2 IMAD.MOV R13, RZ, RZ, -R13 ;  /* 0x000000ffff0da224 */ /* 0x000fe200078e0a0d */
[C---:B------:R-:W-:Y:S01]  /*1080*/  SEL R15, R12.reuse, R15, !P3 ;  /* 0x0000000f0c0f7207 */ /* 0x040fe20005800000 */
[----:B------:R-:W-:Y:S01]  /*1090*/  @!P5 IMAD.MOV R22, RZ, RZ, -R22 ;  /* 0x000000ffff16d224 */ /* 0x000fe200078e0a16 */
[C---:B------:R-:W-:Y:S01]  /*10a0*/  SEL R16, R12.reuse, R16, !P3 ;  /* 0x000000100c107207 */ /* 0x040fe20005800000 */
[----:B------:R-:W-:Y:S01]  /*10b0*/  IMAD R11, R11, UR4, RZ ;  /* 0x000000040b0b7c24 */ /* 0x000fe2000f8e02ff */
[----:B------:R-:W-:Y:S01]  /*10c0*/  SEL R17, R12, R17, !P3 ;  /* 0x000000110c117207 */ /* 0x000fe20005800000 */
[----:B------:R-:W-:Y:S01]  /*10d0*/  IMAD R14, R14, UR4, RZ ;  /* 0x000000040e0e7c24 */ /* 0x000fe2000f8e02ff */
[C---:B------:R-:W-:Y:S01]  /*10e0*/  SEL R18, R12.reuse, R18, !P3 ;  /* 0x000000120c127207 */ /* 0x040fe20005800000 */
[----:B------:R-:W-:Y:S01]  /*10f0*/  IMAD R15, R15, UR4, RZ ;  /* 0x000000040f0f7c24 */ /* 0x000fe2000f8e02ff */
[----:B------:R-:W-:Y:S01]  /*1100*/  SEL R13, R12, R13, !P3 ;  /* 0x0000000d0c0d7207 */ /* 0x000fe20005800000 */
[----:B------:R-:W-:Y:S01]  /*1110*/  IMAD R16, R16, UR4, RZ ;  /* 0x0000000410107c24 */ /* 0x000fe2000f8e02ff */
[----:B------:R-:W-:Y:S01]  /*1120*/  SEL R12, R12, R22, !P3 ;  /* 0x000000160c0c7207 */ /* 0x000fe20005800000 */
[----:B------:R-:W-:Y:S01]  /*1130*/  IMAD R17, R17, UR4, RZ ;  /* 0x0000000411117c24 */ /* 0x000fe2000f8e02ff */
[----:B------:R-:W-:Y:S01]  /*1140*/  LEA.HI.X.SX32 R59, R23, UR7, 0x1, P0 ;  /* 0x00000007173b7c11 */ /* 0x000fe200080f0eff */
[----:B------:R-:W-:Y:S01]  /*1150*/  ULDC.64 UR6, c[0x0][0x218] ;  /* 0x0000860000067ab9 */ /* 0x000fe20000000a00 */
[----:B------:R-:W0:Y:S01]  /*1160*/  LDC R23, c[0x0][0x23c] ;  /* 0x00008f00ff177b82 */ /* 0x000e220000000800 */
[----:B------:R-:W-:Y:S01]  /*1170*/  IMAD R18, R18, UR4, RZ ;  /* 0x0000000412127c24 */ /* 0x000fe2000f8e02ff */
[----:B------:R-:W-:Y:S01]  /*1180*/  LEA R112, P6, R11, UR6, 0x1 ;  /* 0x000000060b707c11 */ /* 0x000fe2000f8c08ff */
[----:B------:R-:W-:Y:S01]  /*1190*/  IMAD R13, R13, UR4, RZ ;  /* 0x000000040d0d7c24 */ /* 0x000fe2000f8e02ff */
[----:B------:R-:W-:Y:S01]  /*11a0*/  LEA R78, P5, R14, UR6, 0x1 ;  /* 0x000000060e4e7c11 */ /* 0x000fe2000f8a08ff */
[----:B------:R-:W-:Y:S01]  /*11b0*/  IMAD R12, R12, UR4, RZ ;  /* 0x000000040c0c7c24 */ /* 0x000fe2000f8e02ff */
[----:B------:R-:W-:Y:S01]  /*11c0*/  LEA.HI.X.SX32 R113, R11, UR7, 0x1, P6 ;  /* 0x000000070b717c11 */ /* 0x000fe2000b0f0eff */
[----:B------:R-:W-:Y:S01]  /*11d0*/  UMOV UR4, URZ ;  /* 0x0000003f00047c82 */ /* 0x000fe20008000000 */
[----:B------:R-:W-:Y:S01]  /*11e0*/  LEA R74, P4, R15, UR6, 0x1 ;  /* 0x000000060f4a7c11 */ /* 0x000fe2000f8808ff */
[----:B------:R-:W-:Y:S01]  /*11f0*/  UIADD3.X UR9, UR4, 0x40000040, URZ, UP0, !UPT ;  /* 0x4000004004097890 */ /* 0x000fe200087fe43f */
[----:B------:R-:W-:Y:S01]  /*1200*/  LEA R72, P3, R16, UR6, 0x1 ;  /* 0x0000000610487c11 */ /* 0x000fe2000f8608ff */
[-C--:B------:R-:W-:Y:S01]  /*1210*/  IMAD R50, R50, R33.reuse, RZ ;  /* 0x0000002132327224 */ /* 0x080fe200078e02ff */
[----:B------:R-:W-:Y:S01]  /*1220*/  LEA R114, P2, R17, UR6, 0x1 ;  /* 0x0000000611727c11 */ /* 0x000fe2000f8408ff */
[-C--:B------:R-:W-:Y:S01]  /*1230*/  IMAD R51, R51, R33.reuse, RZ ;  /* 0x0000002133337224 */ /* 0x080fe200078e02ff */
[----:B------:R-:W-:Y:S01]  /*1240*/  LEA R116, P1, R18, UR6, 0x1 ;  /* 0x0000000612747c11 */ /* 0x000fe2000f8208ff */
[-C--:B------:R-:W-:Y:S01]  /*1250*/  IMAD R52, R52, R33.reuse, RZ ;  /* 0x0000002134347224 */ /* 0x080fe200078e02ff */
[----:B------:R-:W-:Y:S01]  /*1260*/  LEA R76, P0, R13, UR6, 0x1 ;  /* 0x000000060d4c7c11 */ /* 0x000fe2000f8008ff */
[-C--:B------:R-:W-:Y:S01]  /*1270*/  IMAD R53, R53, R33.reuse, RZ ;  /* 0x0000002135357224 */ /* 0x080fe200078e02ff */
[----:B------:R-:W-:Y:S01]  /*1280*/  LEA R110, P6, R12, UR6, 0x1 ;  /* 0x000000060c6e7c11 */ /* 0x000fe2000f8c08ff */
[----:B------:R-:W-:Y:S01]  /*1290*/  UIADD3 UR6, UR12, 0x2000, URZ ;  /* 0x000020000c067890 */ /* 0x000fe2000fffe03f */
[----:B------:R-:W-:Y:S01]  /*12a0*/  LEA.HI.X.SX32 R79, R14, UR7, 0x1, P5 ;  /* 0x000000070e4f7c11 */ /* 0x000fe2000a8f0eff */
[-C--:B------:R-:W-:Y:S01]  /*12b0*/  IMAD R54, R54, R33.reuse, RZ ;  /* 0x0000002136367224 */ /* 0x080fe200078e02ff */
[----:B------:R-:W-:Y:S01]  /*12c0*/  LEA.HI.X.SX32 R73, R16, UR7, 0x1, P3 ;  /* 0x0000000710497c11 */ /* 0x000fe200098f0eff */
[----:B------:R-:W-:Y:S01]  /*12d0*/  USHF.R.U32.HI UR6, URZ, 0x4, UR6 ;  /* 0x000000043f067899 */ /* 0x000fe20008011606 */
[----:B------:R-:W-:Y:S01]  /*12e0*/  LEA.HI.X.SX32 R115, R17, UR7, 0x1, P2 ;  /* 0x0000000711737c11 */ /* 0x000fe200090f0eff */
[-C--:B------:R-:W-:Y:S01]  /*12f0*/  IMAD R55, R55, R33.reuse, RZ ;  /* 0x0000002137377224 */ /* 0x080fe200078e02ff */
[----:B------:R-:W-:Y:S01]  /*1300*/  LEA.HI.X.SX32 R111, R18, UR7, 0x1, P1 ;  /* 0x00000007126f7c11 */ /* 0x000fe200088f0eff */
[----:B------:R-:W-:Y:S01]  /*1310*/  USGXT.U32 UR6, UR6, 0xe ;  /* 0x0000000e0606789a */ /* 0x000fe20008000000 */
[----:B------:R-:W-:Y:S01]  /*1320*/  LEA.HI.X.SX32 R117, R12, UR7, 0x1, P6 ;  /* 0x000000070c757c11 */ /* 0x000fe2000b0f0eff */
[-C--:B------:R-:W-:Y:S01]  /*1330*/  IMAD R56, R56, R33.reuse, RZ ;  /* 0x0000002138387224 */ /* 0x080fe200078e02ff */
[C---:B------:R-:W-:Y:S01]  /*1340*/  LOP3.LUT R11, R35.reuse, 0x1a, RZ, 0xfc, !PT ;  /* 0x0000001a230b7812 */ /* 0x040fe200078efcff */
[----:B------:R-:W-:Y:S01]  /*1350*/  UIADD3 UR10, UP0, UR6, 0x2, URZ ;  /* 0x00000002060a7890 */ /* 0x000fe2000ff1e03f */
[C---:B------:R-:W-:Y:S01]  /*1360*/  LOP3.LUT R21, R35.reuse, 0x18, RZ, 0xfc, !PT ;  /* 0x0000001823157812 */ /* 0x040fe200078efcff */
[-C--:B------:R-:W-:Y:S01]  /*1370*/  IMAD R10, R10, R33.reuse, RZ ;  /* 0x000000210a0a7224 */ /* 0x080fe200078e02ff */
[----:B------:R-:W-:Y:S01]  /*1380*/  LOP3.LUT R20, R35, 0x16, RZ, 0xfc, !PT ;  /* 0x0000001623147812 */ /* 0x000fe200078efcff */
[-C--:B------:R-:W-:Y:S01]  /*1390*/  IMAD R11, R11, R33.reuse, RZ ;  /* 0x000000210b0b7224 */ /* 0x080fe200078e02ff */
[----:B------:R-:W-:Y:S01]  /*13a0*/  LOP3.LUT R17, R35, 0x12, RZ, 0xfc, !PT ;  /* 0x0000001223117812 */ /* 0x000fe200078efcff */
[-C--:B------:R-:W-:Y:S01]  /*13b0*/  IMAD R21, R21, R33.reuse, RZ ;  /* 0x0000002115157224 */ /* 0x080fe200078e02ff */
[C---:B------:R-:W-:Y:S01]  /*13c0*/  LOP3.LUT R16, R35.reuse, 0x10, RZ, 0xfc, !PT ;  /* 0x0000001023107812 */ /* 0x040fe200078efcff */
[-C--:B------:R-:W-:Y:S01]  /*13d0*/  IMAD R20, R20, R33.reuse, RZ ;  /* 0x0000002114147224 */ /* 0x080fe200078e02ff */
[----:B------:R-:W-:Y:S01]  /*13e0*/  LOP3.LUT R18, R35, 0xc, RZ, 0xfc, !PT ;  /* 0x0000000c23127812 */ /* 0x000fe200078efcff */
[-C--:B------:R-:W-:Y:S01]  /*13f0*/  IMAD R17, R17, R33.reuse, RZ ;  /* 0x0000002111117224 */ /* 0x080fe200078e02ff */
[C---:B------:R-:W-:Y:S01]  /*1400*/  LOP3.LUT R12, R35.reuse, 0xa, RZ, 0xfc, !PT ;  /* 0x0000000a230c7812 */ /* 0x040fe200078efcff */
[-C--:B------:R-:W-:Y:S01]  /*1410*/  IMAD R16, R16, R33.reuse, RZ ;  /* 0x0000002110107224 */ /* 0x080fe200078e02ff */
[----:B------:R-:W-:Y:S01]  /*1420*/  LOP3.LUT R14, R35, 0x8, RZ, 0xfc, !PT ;  /* 0x00000008230e7812 */ /* 0x000fe200078efcff */
[-C--:B------:R-:W-:Y:S01]  /*1430*/  IMAD R18, R18, R33.reuse, RZ ;  /* 0x0000002112127224 */ /* 0x080fe200078e02ff */
[----:B------:R-:W-:Y:S01]  /*1440*/  UIADD3.X UR11, UR5, 0x40000040, URZ, UP0, !UPT ;  /* 0x40000040050b7890 */ /* 0x000fe200087fe43f */
[-C--:B------:R-:W-:Y:S01]  /*1450*/  IMAD R12, R12, R33.reuse, RZ ;  /* 0x000000210c0c7224 */ /* 0x080fe200078e02ff */
[----:B------:R-:W-:Y:S01]  /*1460*/  LEA.HI.X.SX32 R75, R15, UR7, 0x1, P4 ;  /* 0x000000070f4b7c11 */ /* 0x000fe2000a0f0eff */
[-C--:B------:R-:W-:Y:S01]  /*1470*/  IMAD R14, R14, R33.reuse, RZ ;  /* 0x000000210e0e7224 */ /* 0x080fe200078e02ff */
[----:B------:R-:W-:Y:S01]  /*1480*/  LEA.HI.X.SX32 R77, R13, UR7, 0x1, P0 ;  /* 0x000000070d4d7c11 */ /* 0x000fe200080f0eff */
[-C--:B------:R-:W-:Y:S01]  /*1490*/  IMAD R37, R37, R33.reuse, RZ ;  /* 0x0000002125257224 */ /* 0x080fe200078e02ff */
[----:B------:R-:W-:Y:S01]  /*14a0*/  CS2R R24, SRZ ;  /* 0x0000000000187805 */ /* 0x000fe2000001ff00 */
[-C--:B------:R-:W-:Y:S01]  /*14b0*/  IMAD R36, R36, R33.reuse, RZ ;  /* 0x0000002124247224 */ /* 0x080fe200078e02ff */
[----:B------:R-:W-:Y:S01]  /*14c0*/  CS2R R30, SRZ ;  /* 0x00000000001e7805 */ /* 0x000fe2000001ff00 */
[-C--:B------:R-:W-:Y:S01]  /*14d0*/  IMAD R35, R35, R33.reuse, RZ ;  /* 0x0000002123237224 */ /* 0x080fe200078e02ff */
[----:B------:R-:W-:Y:S01]  /*14e0*/  SHF.R.S32.HI R19, RZ, 0x6, R19 ;  /* 0x00000006ff137819 */ /* 0x000fe20000011413 */
[----:B------:R-:W-:Y:S01]  /*14f0*/  IMAD R34, R34, R33, RZ ;  /* 0x0000002122227224 */ /* 0x000fe200078e02ff */
[----:B------:R-:W-:Y:S01]  /*1500*/  UIADD3.64 UR16, UR8, 0x80, URZ ;  /* 0x0000008008107897 */ /* 0x000fe2000fffe03f */
[----:B0-----:R-:W-:Y:S01]  /*1510*/  IMAD R32, R32, R23, RZ ;  /* 0x0000001720207224 */ /* 0x001fe200078e02ff */
[----:B------:R-:W-:Y:S01]  /*1520*/  UIADD3.64 UR20, UR8, 0x100, URZ ;  /* 0x0000010008147897 */ /* 0x000fe2000fffe03f */
[----:B------:R-:W-:Y:S01]  /*1530*/  IMAD.SHL.U32 R33, R33, 0x40, RZ ;  /* 0x0000004021217824 */ /* 0x000fe200078e00ff */
[----:B------:R-:W-:Y:S01]  /*1540*/  UIADD3.64 UR18, UR10, 0x2, URZ ;  /* 0x000000020a127897 */ /* 0x000fe2000fffe03f */
[----:B------:R-:W-:Y:S01]  /*1550*/  IMAD.SHL.U32 R23, R23, 0x40, RZ ;  /* 0x0000004017177824 */ /* 0x000fe200078e00ff */
[----:B------:R-:W-:-:S12]  /*1560*/  UIADD3.64 UR22, UR10, 0x4, URZ ;  /* 0x000000040a167897 */ /* 0x000fd8000fffe03f */
.L_x_1:
[----:B------:R-:W0:Y:S01]  /*1570*/  S2R R57, SR_TID.X ;  /* 0x0000000000397919 */ /* 0x000e220000002100 */
[----:B------:R-:W-:Y:S01]  /*1580*/  PRMT R86, RZ, 0x7610, R86 ;  /* 0x00007610ff567816 */ /* 0x000fe20000000056 */
[----:B------:R-:W-:Y:S01]  /*1590*/  IMAD.WIDE R64, R39, 0x2, R58 ;  /* 0x0000000227407825 */ /* 0x000fe200078e023a */
[----:B------:R-:W-:Y:S01]  /*15a0*/  PRMT R90, RZ, 0x7610, R90 ;  /* 0x00007610ff5a7816 */ /* 0x000fe2000000005a */
[----:B------:R-:W1:Y:S01]  /*15b0*/  S2R R83, SR_TID.X ;  /* 0x0000000000537919 */ /* 0x000e620000002100 */
[----:B------:R-:W-:Y:S01]  /*15c0*/  PRMT R88, RZ, 0x7610, R88 ;  /* 0x00007610ff587816 */ /* 0x000fe20000000058 */
[----:B------:R-:W-:Y:S01]  /*15d0*/  IMAD.WIDE R62, R40, 0x2, R58 ;  /* 0x00000002283e7825 */ /* 0x000fe200078e023a */
[----:B------:R-:W-:-:S03]  /*15e0*/  PRMT R84, RZ, 0x7610, R84 ;  /* 0x00007610ff547816 */ /* 0x000fc60000000054 */
[----:B------:R-:W-:Y:S01]  /*15f0*/  IMAD.WIDE R66, R38, 0x2, R58 ;  /* 0x0000000226427825 */ /* 0x000fe200078e023a */
[C---:B0-----:R-:W-:Y:S02]  /*1600*/  LEA.HI R13, R57.reuse, 0xe, RZ, 0x1a ;  /* 0x0000000e390d7811 */ /* 0x041fe400078fd0ff */
[----:B------:R-:W-:Y:S02]  /*1610*/  LEA.HI R15, R57, 0x1e, RZ, 0x1a ;  /* 0x0000001e390f7811 */ /* 0x000fe400078fd0ff */
[----:B------:R-:W-:Y:S02]  /*1620*/  ISETP.GE.AND P2, PT, R13, UR14, PT ;  /* 0x0000000e0d007c0c */ /* 0x000fe4000bf46270 */
[----:B------:R-:W-:Y:S02]  /*1630*/  LEA.HI R13, R57, 0x2e, RZ, 0x1a ;  /* 0x0000002e390d7811 */ /* 0x000fe400078fd0ff */
[----:B------:R-:W-:Y:S02]  /*1640*/  SHF.R.U32.HI R70, RZ, 0x6, R57 ;  /* 0x00000006ff467819 */ /* 0x000fe40000011639 */
[----:B------:R-:W-:-:S02]  /*1650*/  ISETP.GE.AND P4, PT, R13, UR14, PT ;  /* 0x0000000e0d007c0c */ /* 0x000fc4000bf86270 */
[----:B------:R-:W-:Y:S02]  /*1660*/  ISETP.GE.AND P3, PT, R15, UR14, PT ;  /* 0x0000000e0f007c0c */ /* 0x000fe4000bf66270 */
[----:B------:R-:W-:Y:S02]  /*1670*/  SGXT.U32 R70, R70, 0x1 ;  /* 0x000000014646781a */ /* 0x000fe40000000000 */
[----:B------:R-:W-:Y:S02]  /*1680*/  LEA.HI R22, R57, 0x3e, RZ, 0x1a ;  /* 0x0000003e39167811 */ /* 0x000fe400078fd0ff */
[----:B-1----:R-:W-:Y:S02]  /*1690*/  LOP3.LUT R60, R83, 0x3f, RZ, 0xc0, !PT ;  /* 0x0000003f533c7812 */ /* 0x002fe400078ec0ff */
[C---:B------:R-:W-:Y:S02]  /*16a0*/  ISETP.GE.AND P1, PT, R70.reuse, UR14, PT ;  /* 0x0000000e46007c0c */ /* 0x040fe4000bf26270 */
[----:B------:R-:W-:Y:S01]  /*16b0*/  LOP3.LUT R13, R70, 0x2, RZ, 0xfc, !PT ;  /* 0x00000002460d7812 */ /* 0x000fe200078efcff */
[----:B------:R-:W2:Y:S01]  /*16c0*/  @!P4 LDG.E.U16 R86, desc[UR24][R64.64] ;  /* 0x000000184056c981 */ /* 0x000ea2000c1e1500 */
[----:B------:R-:W-:-:S02]  /*16d0*/  ISETP.GE.AND P5, PT, R22, UR14, PT ;  /* 0x0000000e16007c0c */ /* 0x000fc4000bfa6270 */
[----:B------:R-:W-:Y:S01]  /*16e0*/  ISETP.GE.AND P0, PT, R60, UR14, PT ;  /* 0x0000000e3c007c0c */ /* 0x000fe2000bf06270 */
[--C-:B------:R-:W-:Y:S01]  /*16f0*/  IMAD.WIDE R60, R41, 0x2, R58.reuse ;  /* 0x00000002293c7825 */ /* 0x100fe200078e023a */
[----:B------:R-:W-:Y:S01]  /*1700*/  ISETP.GE.AND P4, PT, R13, UR14, PT ;  /* 0x0000000e0d007c0c */ /* 0x000fe2000bf86270 */
[----:B------:R-:W3:Y:S01]  /*1710*/  @!P3 LDG.E.U16 R88, desc[UR24][R62.64] ;  /* 0x000000183e58b981 */ /* 0x000ee2000c1e1500 */
[C---:B------:R-:W-:Y:S02]  /*1720*/  LOP3.LUT R13, R70.reuse, 0x4, RZ, 0xfc, !PT ;  /* 0x00000004460d7812 */ /* 0x040fe400078efcff */
[C---:B------:R-:W-:Y:S01]  /*1730*/  LOP3.LUT R22, R70.reuse, 0x8, RZ, 0xfc, !PT ;  /* 0x0000000846167812 */ /* 0x040fe200078efcff */
[----:B------:R0:W4:Y:S01]  /*1740*/  @!P2 LDG.E.U16 R90, desc[UR24][R60.64] ;  /* 0x000000183c5aa981 */ /* 0x000122000c1e1500 */
[----:B------:R-:W-:Y:S01]  /*1750*/  LOP3.LUT R15, R70, 0x6, RZ, 0xfc, !PT ;  /* 0x00000006460f7812 */ /* 0x000fe200078efcff */
[----:B------:R-:W-:Y:S01]  /*1760*/  IMAD.WIDE R68, R35, 0x2, R58 ;  /* 0x0000000223447825 */ /* 0x000fe200078e023a */
[----:B------:R-:W-:Y:S01]  /*1770*/  PRMT R95, RZ, 0x7610, R95 ;  /* 0x00007610ff5f7816 */ /* 0x000fe2000000005f */
[----:B------:R1:W5:Y:S01]  /*1780*/  @!P5 LDG.E.U16 R84, desc[UR24][R66.64] ;  /* 0x000000184254d981 */ /* 0x000362000c1e1500 */
[----:B------:R-:W-:-:S02]  /*1790*/  ISETP.GE.AND P6, PT, R13, UR14, PT ;  /* 0x0000000e0d007c0c */ /* 0x000fc4000bfc6270 */
[----:B------:R-:W-:Y:S02]  /*17a0*/  ISETP.GE.AND P2, PT, R22, UR14, PT ;  /* 0x0000000e16007c0c */ /* 0x000fe4000bf46270 */
[----:B------:R-:W-:Y:S01]  /*17b0*/  ISETP.GE.AND P3, PT, R15, UR14, PT ;  /* 0x0000000e0f007c0c */ /* 0x000fe2000bf66270 */
[----:B------:R1:W2:Y:S01]  /*17c0*/  @!P1 LDG.E.U16 R95, desc[UR24][R68.64] ;  /* 0x00000018445f9981 */ /* 0x0002a2000c1e1500 */
[C---:B------:R-:W-:Y:S02]  /*17d0*/  LOP3.LUT R13, R70.reuse, 0xa, RZ, 0xfc, !PT ;  /* 0x0000000a460d7812 */ /* 0x040fe400078efcff */
[----:B------:R-:W-:Y:S01]  /*17e0*/  LOP3.LUT R15, R70, 0xc, RZ, 0xfc, !PT ;  /* 0x0000000c460f7812 */ /* 0x000fe200078efcff */
[----:B0-----:R-:W-:Y:S01]  /*17f0*/  IMAD.WIDE R60, R34, 0x2, R58 ;  /* 0x00000002223c7825 */ /* 0x001fe200078e023a */
[----:B------:R-:W-:Y:S02]  /*1800*/  PRMT R106, RZ, 0x7610, R106 ;  /* 0x00007610ff6a7816 */ /* 0x000fe4000000006a */
[----:B------:R-:W-:-:S02]  /*1810*/  ISETP.GE.AND P1, PT, R13, UR14, PT ;  /* 0x0000000e0d007c0c */ /* 0x000fc4000bf26270 */
[----:B------:R-:W-:Y:S02]  /*1820*/  LOP3.LUT R13, R70, 0x10, RZ, 0xfc, !PT ;  /* 0x00000010460d7812 */ /* 0x000fe400078efcff */
[----:B------:R-:W-:Y:S01]  /*1830*/  ISETP.GE.AND P5, PT, R15, UR14, PT ;  /* 0x0000000e0f007c0c */ /* 0x000fe2000bfa6270 */
[----:B-1----:R-:W-:Y:S01]  /*1840*/  IMAD.WIDE R66, R14, 0x2, R58 ;  /* 0x000000020e427825 */ /* 0x002fe200078e023a */
[----:B------:R-:W-:Y:S01]  /*1850*/  PRMT R15, RZ, 0x7610, R15 ;  /* 0x00007610ff0f7816 */ /* 0x000fe2000000000f */
[----:B------:R0:W3:Y:S01]  /*1860*/  @!P4 LDG.E.U16 R106, desc[UR24][R60.64] ;  /* 0x000000183c6ac981 */ /* 0x0000e2000c1e1500 */
[----:B------:R-:W-:Y:S01]  /*1870*/  PRMT R91, RZ, 0x7610, R91 ;  /* 0x00007610ff5b7816 */ /* 0x000fe2000000005b */
[--C-:B------:R-:W-:Y:S01]  /*1880*/  IMAD.WIDE R64, R37, 0x2, R58.reuse ;  /* 0x0000000225407825 */ /* 0x100fe200078e023a */
[----:B------:R-:W-:Y:S02]  /*1890*/  ISETP.GE.AND P4, PT, R13, UR14, PT ;  /* 0x0000000e0d007c0c */ /* 0x000fe4000bf86270 */
[----:B------:R-:W-:Y:S01]  /*18a0*/  LOP3.LUT R22, R70, 0x14, RZ, 0xfc, !PT ;  /* 0x0000001446167812 */ /* 0x000fe200078efcff */
[----:B------:R-:W-:Y:S01]  /*18b0*/  IMAD.WIDE R62, R36, 0x2, R58 ;  /* 0x00000002243e7825 */ /* 0x000fe200078e023a */
[----:B------:R-:W-:Y:S01]  /*18c0*/  PRMT R99, RZ, 0x7610, R99 ;  /* 0x00007610ff637816 */ /* 0x000fe20000000063 */
[----:B------:R-:W4:Y:S01]  /*18d0*/  @!P2 LDG.E.U16 R15, desc[UR24][R66.64] ;  /* 0x00000018420fa981 */ /* 0x000f22000c1e1500 */
[----:B------:R-:W-:Y:S01]  /*18e0*/  PRMT R105, RZ, 0x7610, R105 ;  /* 0x00007610ff697816 */ /* 0x000fe20000000069 */
[----:B------:R-:W-:Y:S01]  /*18f0*/  IMAD.WIDE R68, R12, 0x2, R58 ;  /* 0x000000020c447825 */ /* 0x000fe200078e023a */
[----:B------:R-:W-:Y:S01]  /*1900*/  LOP3.LUT R13, R70, 0x12, RZ, 0xfc, !PT ;  /* 0x00000012460d7812 */ /* 0x000fe200078efcff */
[----:B------:R-:W5:Y:S01]  /*1910*/  @!P3 LDG.E.U16 R91, desc[UR24][R64.64] ;  /* 0x00000018405bb981 */ /* 0x000f62000c1e1500 */
[----:B------:R-:W-:-:S02]  /*1920*/  ISETP.GE.AND P2, PT, R22, UR14, PT ;  /* 0x0000000e16007c0c */ /* 0x000fc4000bf46270 */
[----:B------:R-:W-:Y:S01]  /*1930*/  LOP3.LUT R22, R70, 0x16, RZ, 0xfc, !PT ;  /* 0x0000001646167812 */ /* 0x000fe200078efcff */
[----:B------:R1:W5:Y:S01]  /*1940*/  @!P6 LDG.E.U16 R99, desc[UR24][R62.64] ;  /* 0x000000183e63e981 */ /* 0x000362000c1e1500 */
[----:B------:R-:W-:Y:S01]  /*1950*/  ISETP.GE.AND P3, PT, R13, UR14, PT ;  /* 0x0000000e0d007c0c */ /* 0x000fe2000bf66270 */
[----:B0-----:R-:W-:Y:S01]  /*1960*/  IMAD.WIDE R60, R18, 0x2, R58 ;  /* 0x00000002123c7825 */ /* 0x001fe200078e023a */
[----:B------:R-:W-:Y:S01]  /*1970*/  PRMT R98, RZ, 0x7610, R98 ;  /* 0x00007610ff627816 */ /* 0x000fe20000000062 */
[----:B------:R-:W5:Y:S01]  /*1980*/  @!P1 LDG.E.U16 R105, desc[UR24][R68.64] ;  /* 0x0000001844699981 */ /* 0x000f62000c1e1500 */
[----:B------:R-:W-:Y:S02]  /*1990*/  PRMT R13, RZ, 0x7610, R13 ;  /* 0x00007610ff0d7816 */ /* 0x000fe4000000000d */
[----:B------:R-:W-:Y:S01]  /*19a0*/  ISETP.GE.AND P1, PT, R22, UR14, PT ;  /* 0x0000000e16007c0c */ /* 0x000fe2000bf26270 */
[--C-:B-1----:R-:W-:Y:S01]  /*19b0*/  IMAD.WIDE R62, R16, 0x2, R58.reuse ;  /* 0x00000002103e7825 */ /* 0x102fe200078e023a */
[C---:B------:R-:W-:Y:S01]  /*19c0*/  LOP3.LUT R71, R70.reuse, 0x18, RZ, 0xfc, !PT ;  /* 0x0000001846477812 */ /* 0x040fe200078efcff */
[----:B------:R0:W5:Y:S01]  /*19d0*/  @!P5 LDG.E.U16 R98, desc[UR24][R60.64] ;  /* 0x000000183c62d981 */ /* 0x000162000c1e1500 */
[----:B------:R-:W-:Y:S01]  /*19e0*/  LOP3.LUT R22, R70, 0x1a, RZ, 0xfc, !PT ;  /* 0x0000001a46167812 */ /* 0x000fe200078efcff */
[----:B------:R-:W-:Y:S01]  /*19f0*/  IMAD.WIDE R64, R17, 0x2, R58 ;  /* 0x0000000211407825 */ /* 0x000fe200078e023a */
[----:B------:R-:W-:Y:S01]  /*1a00*/  PRMT R104, RZ, 0x7610, R104 ;  /* 0x00007610ff687816 */ /* 0x000fe20000000068 */
[----:B------:R1:W3:Y:S01]  /*1a10*/  @!P4 LDG.E.U16 R13, desc[UR24][R62.64] ;  /* 0x000000183e0dc981 */ /* 0x0002e2000c1e1500 */
[----:B------:R-:W-:Y:S01]  /*1a20*/  ISETP.GE.AND P5, PT, R71, UR14, PT ;  /* 0x0000000e47007c0c */ /* 0x000fe2000bfa6270 */
[----:B------:R-:W-:Y:S01]  /*1a30*/  IMAD.WIDE R66, R10, 0x2, R58 ;  /* 0x000000020a427825 */ /* 0x000fe200078e023a */
[----:B------:R-:W-:-:S02]  /*1a40*/  ISETP.GE.AND P4, PT, R22, UR14, PT ;  /* 0x0000000e16007c0c */ /* 0x000fc4000bf86270 */
[----:B------:R-:W-:Y:S01]  /*1a50*/  PRMT R97, RZ, 0x7610, R97 ;  /* 0x00007610ff617816 */ /* 0x000fe20000000061 */
[----:B------:R1:W5:Y:S01]  /*1a60*/  @!P3 LDG.E.U16 R104, desc[UR24][R64.64] ;  /* 0x000000184068b981 */ /* 0x000362000c1e1500 */
[C---:B------:R-:W-:Y:S02]  /*1a70*/  LOP3.LUT R22, R70.reuse, 0x1c, RZ, 0xfc, !PT ;  /* 0x0000001c46167812 */ /* 0x040fe400078efcff */
[----:B0-----:R-:W-:Y:S02]  /*1a80*/  LOP3.LUT R60, R70, 0x20, RZ, 0xfc, !PT ;  /* 0x00000020463c7812 */ /* 0x001fe400078efcff */
[----:B------:R-:W-:Y:S01]  /*1a90*/  ISETP.GE.AND P3, PT, R22, UR14, PT ;  /* 0x0000000e16007c0c */ /* 0x000fe2000bf66270 */
[----:B------:R0:W5:Y:S01]  /*1aa0*/  @!P2 LDG.E.U16 R97, desc[UR24][R66.64] ;  /* 0x000000184261a981 */ /* 0x000162000c1e1500 */
[----:B------:R-:W-:Y:S01]  /*1ab0*/  PRMT R89, RZ, 0x7610, R89 ;  /* 0x00007610ff597816 */ /* 0x000fe20000000059 */
[----:B------:R-:W-:Y:S01]  /*1ac0*/  IMAD.WIDE R68, R20, 0x2, R58 ;  /* 0x0000000214447825 */ /* 0x000fe200078e023a */
[----:B------:R-:W-:-:S02]  /*1ad0*/  ISETP.GE.AND P2, PT, R60, UR14, PT ;  /* 0x0000000e3c007c0c */ /* 0x000fc4000bf46270 */
[----:B------:R-:W-:Y:S01]  /*1ae0*/  PRMT R22, RZ, 0x7610, R22 ;  /* 0x00007610ff167816 */ /* 0x000fe20000000016 */
[----:B------:R-:W-:Y:S01]  /*1af0*/  IMAD.WIDE R60, R21, 0x2, R58 ;  /* 0x00000002153c7825 */ /* 0x000fe200078e023a */
[----:B------:R-:W-:Y:S01]  /*1b00*/  PRMT R103, RZ, 0x7610, R103 ;  /* 0x00007610ff677816 */ /* 0x000fe20000000067 */
[----:B------:R-:W5:Y:S02]  /*1b10*/  @!P1 LDG.E.U16 R89, desc[UR24][R68.64] ;  /* 0x0000001844599981 */ /* 0x000f64000c1e1500 */
[--C-:B-1----:R-:W-:Y:S01]  /*1b20*/  IMAD.WIDE R62, R11, 0x2, R58.reuse ;  /* 0x000000020b3e7825 */ /* 0x102fe200078e023a */
[C---:B------:R-:W-:Y:S01]  /*1b30*/  LOP3.LUT R71, R70.reuse, 0x22, RZ, 0xfc, !PT ;  /* 0x0000002246477812 */ /* 0x040fe200078efcff */
[----:B------:R1:W5:Y:S01]  /*1b40*/  @!P5 LDG.E.U16 R22, desc[UR24][R60.64] ;  /* 0x000000183c16d981 */ /* 0x000362000c1e1500 */
[C---:B------:R-:W-:Y:S02]  /*1b50*/  LOP3.LUT R80, R70.reuse, 0x24, RZ, 0xfc, !PT ;  /* 0x0000002446507812 */ /* 0x040fe400078efcff */
[----:B------:R-:W-:Y:S01]  /*1b60*/  LOP3.LUT R64, R70, 0x26, RZ, 0xfc, !PT ;  /* 0x0000002646407812 */ /* 0x000fe200078efcff */
[----:B------:R1:W5:Y:S01]  /*1b70*/  @!P4 LDG.E.U16 R103, desc[UR24][R62.64] ;  /* 0x000000183e67c981 */ /* 0x000362000c1e1500 */
[----:B------:R-:W-:Y:S01]  /*1b80*/  ISETP.GE.AND P1, PT, R71, UR14, PT ;  /* 0x0000000e47007c0c */ /* 0x000fe2000bf26270 */
[----:B0-----:R-:W-:Y:S01]  /*1b90*/  IMAD.WIDE R66, R55, 0x2, R58 ;  /* 0x0000000237427825 */ /* 0x001fe200078e023a */
[----:B------:R-:W-:-:S02]  /*1ba0*/  ISETP.GE.AND P5, PT, R80, UR14, PT ;  /* 0x0000000e50007c0c */ /* 0x000fc4000bfa6270 */
[----:B------:R-:W-:Y:S02]  /*1bb0*/  ISETP.GE.AND P4, PT, R64, UR14, PT ;  /* 0x0000000e40007c0c */ /* 0x000fe4000bf86270 */
[----:B------:R-:W-:Y:S01]  /*1bc0*/  PRMT R82, RZ, 0x7610, R82 ;  /* 0x00007610ff527816 */ /* 0x000fe20000000052 */
[----:B------:R-:W-:Y:S01]  /*1bd0*/  IMAD.WIDE R64, R56, 0x2, R58 ;  /* 0x0000000238407825 */ /* 0x000fe200078e023a */
[----:B------:R-:W-:Y:S02]  /*1be0*/  PRMT R96, RZ, 0x7610, R96 ;  /* 0x00007610ff607816 */ /* 0x000fe40000000060 */
[C---:B-1----:R-:W-:Y:S02]  /*1bf0*/  LOP3.LUT R60, R70.reuse, 0x2a, RZ, 0xfc, !PT ;  /* 0x0000002a463c7812 */ /* 0x042fe400078efcff */
[----:B------:R-:W-:Y:S01]  /*1c00*/  LOP3.LUT R71, R70, 0x28, RZ, 0xfc, !PT ;  /* 0x0000002846477812 */ /* 0x000fe200078efcff */
[----:B------:R-:W5:Y:S01]  /*1c10*/  @!P2 LDG.E.U16 R82, desc[UR24][R66.64] ;  /* 0x000000184252a981 */ /* 0x000f62000c1e1500 */
[----:B------:R-:W-:Y:S01]  /*1c20*/  PRMT R81, RZ, 0x7610, R81 ;  /* 0x00007610ff517816 */ /* 0x000fe20000000051 */
[----:B------:R-:W-:Y:S01]  /*1c30*/  IMAD.WIDE R68, R54, 0x2, R58 ;  /* 0x0000000236447825 */ /* 0x000fe200078e023a */
[----:B------:R-:W-:Y:S01]  /*1c40*/  ISETP.GE.AND P2, PT, R60, UR14, PT ;  /* 0x0000000e3c007c0c */ /* 0x000fe2000bf46270 */
[----:B------:R0:W5:Y:S01]  /*1c50*/  @!P3 LDG.E.U16 R96, desc[UR24][R64.64] ;  /* 0x000000184060b981 */ /* 0x000162000c1e1500 */
[----:B------:R-:W-:Y:S01]  /*1c60*/  PRMT R80, RZ, 0x7610, R80 ;  /* 0x00007610ff507816 */ /* 0x000fe20000000050 */
[----:B------:R-:W-:Y:S01]  /*1c70*/  IMAD.WIDE R60, R53, 0x2, R58 ;  /* 0x00000002353c7825 */ /* 0x000fe200078e023a */
[----:B------:R-:W-:Y:S01]  /*1c80*/  PRMT R87, RZ, 0x7610, R87 ;  /* 0x00007610ff577816 */ /* 0x000fe20000000057 */
[----:B------:R-:W5:Y:S01]  /*1c90*/  @!P1 LDG.E.U16 R81, desc[UR24][R68.64] ;  /* 0x0000001844519981 */ /* 0x000f62000c1e1500 */
[----:B------:R-:W-:Y:S01]  /*1ca0*/  ISETP.GE.AND P3, PT, R71, UR14, PT ;  /* 0x0000000e47007c0c */ /* 0x000fe2000bf66270 */
[----:B------:R-:W-:Y:S01]  /*1cb0*/  IMAD.WIDE R62, R52, 0x2, R58 ;  /* 0x00000002343e7825 */ /* 0x000fe200078e023a */
[C---:B------:R-:W-:Y:S01]  /*1cc0*/  LOP3.LUT R71, R70.reuse, 0x2c, RZ, 0xfc, !PT ;  /* 0x0000002c46477812 */ /* 0x040fe200078efcff */
[----:B------:R1:W5:Y:S01]  /*1cd0*/  @!P5 LDG.E.U16 R80, desc[UR24][R60.64] ;  /* 0x000000183c50d981 */ /* 0x000362000c1e1500 */
[----:B------:R-:W-:-:S02]  /*1ce0*/  LOP3.LUT R85, R70, 0x32, RZ, 0xfc, !PT ;  /* 0x0000003246557812 */ /* 0x000fc400078efcff */
[----:B0-----:R-:W-:Y:S01]  /*1cf0*/  LOP3.LUT R64, R70, 0x30, RZ, 0xfc, !PT ;  /* 0x0000003046407812 */ /* 0x001fe200078efcff */
[----:B------:R0:W5:Y:S01]  /*1d00*/  @!P4 LDG.E.U16 R87, desc[UR24][R62.64] ;  /* 0x000000183e57c981 */ /* 0x000162000c1e1500 */
[----:B------:R-:W-:Y:S01]  /*1d10*/  ISETP.GE.AND P1, PT, R71, UR14, PT ;  /* 0x0000000e47007c0c */ /* 0x000fe2000bf26270 */
[----:B------:R-:W-:Y:S01]  /*1d20*/  IMAD.WIDE R66, R50, 0x2, R58 ;  /* 0x0000000232427825 */ /* 0x000fe200078e023a */
[----:B------:R-:W-:Y:S02]  /*1d30*/  ISETP.GE.AND P5, PT, R85, UR14, PT ;  /* 0x0000000e55007c0c */ /* 0x000fe4000bfa6270 */
[----:B------:R-:W-:Y:S02]  /*1d40*/  ISETP.GE.AND P4, PT, R64, UR14, PT ;  /* 0x0000000e40007c0c */ /* 0x000fe4000bf86270 */
[----:B------:R-:W-:Y:S01]  /*1d50*/  PRMT R102, RZ, 0x7610, R102 ;  /* 0x00007610ff667816 */ /* 0x000fe20000000066 */
[----:B------:R-:W-:Y:S01]  /*1d60*/  IMAD.WIDE R64, R51, 0x2, R58 ;  /* 0x0000000233407825 */ /* 0x000fe200078e023a */
[----:B------:R-:W-:-:S02]  /*1d70*/  PRMT R109, RZ, 0x7610, R109 ;  /* 0x00007610ff6d7816 */ /* 0x000fc4000000006d */
        /* <DEDUP_REMOVED lines=10> */
[----:B------:R1:W5:Y:S01]  /*1e20*/  @!P1 LDG.E.U16 R94, desc[UR24][R68.64] ;  /* 0x00000018445e9981 */ /* 0x000362000c1e1500 */
[----:B------:R-:W-:Y:S01]  /*1e30*/  ISETP.GE.AND P3, PT, R71, UR14, PT ;  /* 0x0000000e47007c0c */ /* 0x000fe2000bf66270 */
[----:B0-----:R-:W-:Y:S01]  /*1e40*/  IMAD.WIDE R62, R47, 0x2, R58 ;  /* 0x000000022f3e7825 */ /* 0x001fe200078e023a */
[C---:B------:R-:W-:Y:S01]  /*1e50*/  LOP3.LUT R71, R70.reuse, 0x38, RZ, 0xfc, !PT ;  /* 0x0000003846477812 */ /* 0x040fe200078efcff */
[----:B------:R0:W5:Y:S01]  /*1e60*/  @!P4 LDG.E.U16 R108, desc[UR24][R60.64] ;  /* 0x000000183c6cc981 */ /* 0x000162000c1e1500 */
[----:B------:R-:W-:-:S02]  /*1e70*/  LOP3.LUT R85, R70, 0x3a, RZ, 0xfc, !PT ;  /* 0x0000003a46557812 */ /* 0x000fc400078efcff */
[----:B------:R-:W-:Y:S01]  /*1e80*/  LOP3.LUT R70, R70, 0x3c, RZ, 0xfc, !PT ;  /* 0x0000003c46467812 */ /* 0x000fe200078efcff */
[----:B------:R0:W5:Y:S01]  /*1e90*/  @!P5 LDG.E.U16 R101, desc[UR24][R62.64] ;  /* 0x000000183e65d981 */ /* 0x000162000c1e1500 */
[----:B------:R-:W-:Y:S02]  /*1ea0*/  ISETP.GE.AND P1, PT, R71, UR14, PT ;  /* 0x0000000e47007c0c */ /* 0x000fe4000bf26270 */
[----:B------:R-:W-:Y:S02]  /*1eb0*/  ISETP.GE.AND P4, PT, R85, UR14, PT ;  /* 0x0000000e55007c0c */ /* 0x000fe4000bf86270 */
[----:B------:R-:W-:Y:S01]  /*1ec0*/  ISETP.GE.AND P5, PT, R70, UR14, PT ;  /* 0x0000000e46007c0c */ /* 0x000fe2000bfa6270 */
[----:B------:R-:W-:Y:S01]  /*1ed0*/  IMAD.WIDE R70, R46, 0x2, R58 ;  /* 0x000000022e467825 */ /* 0x000fe200078e023a */
[----:B------:R-:W-:Y:S02]  /*1ee0*/  PRMT R93, RZ, 0x7610, R93 ;  /* 0x00007610ff5d7816 */ /* 0x000fe4000000005d */
[----:B------:R-:W-:Y:S01]  /*1ef0*/  PRMT R85, RZ, 0x7610, R85 ;  /* 0x00007610ff557816 */ /* 0x000fe20000000055 */
[----:B-1----:R-:W-:Y:S01]  /*1f00*/  IMAD.WIDE R64, R45, 0x2, R58 ;  /* 0x000000022d407825 */ /* 0x002fe200078e023a */
[----:B------:R-:W-:-:S02]  /*1f10*/  PRMT R107, RZ, 0x7610, R107 ;  /* 0x00007610ff6b7816 */ /* 0x000fc4000000006b */
[----:B------:R-:W-:Y:S01]  /*1f20*/  PRMT R100, RZ, 0x7610, R100 ;  /* 0x00007610ff647816 */ /* 0x000fe20000000064 */
[----:B------:R-:W-:Y:S01]  /*1f30*/  IMAD.WIDE R68, R44, 0x2, R58 ;  /* 0x000000022c447825 */ /* 0x000fe200078e023a */
[----:B------:R-:W-:Y:S01]  /*1f40*/  PRMT R92, RZ, 0x7610, R92 ;  /* 0x00007610ff5c7816 */ /* 0x000fe2000000005c */
[----:B------:R-:W5:Y:S02]  /*1f50*/  @!P3 LDG.E.U16 R93, desc[UR24][R70.64] ;  /* 0x00000018465db981 */ /* 0x000f64000c1e1500 */
[--C-:B0-----:R-:W-:Y:S02]  /*1f60*/  IMAD.WIDE R60, R43, 0x2, R58.reuse ;  /* 0x000000022b3c7825 */ /* 0x101fe400078e023a */
[----:B------:R-:W5:Y:S02]  /*1f70*/  @!P2 LDG.E.U16 R85, desc[UR24][R64.64] ;  /* 0x000000184055a981 */ /* 0x000f64000c1e1500 */
[----:B------:R-:W-:Y:S02]  /*1f80*/  IMAD.WIDE R62, R42, 0x2, R58 ;  /* 0x000000022a3e7825 */ /* 0x000fe400078e023a */
[----:B------:R-:W5:Y:S04]  /*1f90*/  @!P1 LDG.E.U16 R107, desc[UR24][R68.64] ;  /* 0x00000018446b9981 */ /* 0x000f68000c1e1500 */
[----:B------:R0:W5:Y:S04]  /*1fa0*/  @!P4 LDG.E.U16 R100, desc[UR24][R60.64] ;  /* 0x000000183c64c981 */ /* 0x000168000c1e1500 */
[----:B------:R1:W5:Y:S01]  /*1fb0*/  @!P5 LDG.E.U16 R92, desc[UR24][R62.64] ;  /* 0x000000183e5cd981 */ /* 0x000362000c1e1500 */
[----:B0-----:R-:W-:-:S02]  /*1fc0*/  IMAD.MOV.U32 R60, RZ, RZ, R110 ;  /* 0x000000ffff3c7224 */ /* 0x001fc400078e006e */
[----:B------:R-:W-:Y:S01]  /*1fd0*/  IMAD.MOV.U32 R61, RZ, RZ, R117 ;  /* 0x000000ffff3d7224 */ /* 0x000fe200078e0075 */
[----:B------:R-:W-:Y:S01]  /*1fe0*/  PRMT R110, RZ, 0x7610, R110 ;  /* 0x00007610ff6e7816 */ /* 0x000fe2000000006e */
[C---:B------:R-:W-:Y:S01]  /*1ff0*/  IMAD.WIDE R66, R32.reuse, 0x2, R60 ;  /* 0x0000000220427825 */ /* 0x040fe200078e023c */
[----:B------:R-:W-:Y:S03]  /*2000*/  BAR.SYNC.DEFER_BLOCKING 0x0 ;  /* 0x0000000000007b1d */ /* 0x000fe60000010000 */
[----:B------:R-:W-:Y:S02]  /*2010*/  IMAD.MOV.U32 R64, RZ, RZ, R116 ;  /* 0x000000ffff407224 */ /* 0x000fe400078e0074 */
[----:B------:R-:W-:Y:S02]  /*2020*/  IMAD.MOV.U32 R65, RZ, RZ, R111 ;  /* 0x000000ffff417224 */ /* 0x000fe400078e006f */
[--C-:B-1----:R-:W-:Y:S01]  /*2030*/  IMAD.MOV.U32 R62, RZ, RZ, R114.reuse ;  /* 0x000000ffff3e7224 */ /* 0x102fe200078e0072 */
[----:B------:R-:W-:Y:S01]  /*2040*/  PRMT R114, RZ, 0x7610, R114 ;  /* 0x00007610ff727816 */ /* 0x000fe20000000072 */
[----:B------:R-:W-:Y:S01]  /*2050*/  IMAD.WIDE R70, R32, 0x2, R64 ;  /* 0x0000000220467825 */ /* 0x000fe200078e0240 */
[----:B------:R-:W-:Y:S01]  /*2060*/  PRMT R111, RZ, 0x7610, R111 ;  /* 0x00007610ff6f7816 */ /* 0x000fe2000000006f */
[----:B------:R0:W5:Y:S04]  /*2070*/  @!P0 LDG.E.U16 R110, desc[UR24][R66.64] ;  /* 0x00000018426e8981 */ /* 0x000168000c1e1500 */
[----:B------:R1:W5:Y:S01]  /*2080*/  @!P0 LDG.E.U16 R114, desc[UR24][R70.64] ;  /* 0x0000001846728981 */ /* 0x000362000c1e1500 */
[----:B0-----:R-:W-:-:S02]  /*2090*/  IMAD.MOV.U32 R66, RZ, RZ, R76 ;  /* 0x000000ffff427224 */ /* 0x001fc400078e004c */
[----:B------:R-:W-:Y:S02]  /*20a0*/  IMAD.MOV.U32 R67, RZ, RZ, R77 ;  /* 0x000000ffff437224 */ /* 0x000fe400078e004d */
[----:B------:R-:W-:Y:S01]  /*20b0*/  IMAD.WIDE R68, R32, 0x2, R66 ;  /* 0x0000000220447825 */ /* 0x000fe200078e0242 */
[----:B------:R-:W-:-:S03]  /*20c0*/  PRMT R117, RZ, 0x7610, R117 ;  /* 0x00007610ff757816 */ /* 0x000fc60000000075 */
[----:B-1----:R-:W-:Y:S01]  /*20d0*/  IMAD.MOV.U32 R70, RZ, RZ, R72 ;  /* 0x000000ffff467224 */ /* 0x002fe200078e0048 */
[----:B------:R0:W5:Y:S01]  /*20e0*/  @!P0 LDG.E.U16 R111, desc[UR24][R68.64] ;  /* 0x00000018446f8981 */ /* 0x000162000c1e1500 */
[----:B------:R-:W-:Y:S01]  /*20f0*/  IMAD.MOV.U32 R71, RZ, RZ, R73 ;  /* 0x000000ffff477224 */ /* 0x000fe200078e0049 */
[----:B------:R-:W-:Y:S01]  /*2100*/  PRMT R116, RZ, 0x7610, R116 ;  /* 0x00007610ff747816 */ /* 0x000fe20000000074 */
[----:B------:R-:W-:Y:S02]  /*2110*/  IMAD.MOV.U32 R63, RZ, RZ, R115 ;  /* 0x000000ffff3f7224 */ /* 0x000fe400078e0073 */
[----:B------:R-:W-:-:S04]  /*2120*/  IMAD.WIDE R72, R32, 0x2, R70 ;  /* 0x0000000220487825 */ /* 0x000fc800078e0246 */
[----:B0-----:R-:W-:Y:S02]  /*2130*/  IMAD.MOV.U32 R68, RZ, RZ, R74 ;  /* 0x000000ffff447224 */ /* 0x001fe400078e004a */
[----:B------:R-:W-:Y:S01]  /*2140*/  IMAD.MOV.U32 R69, RZ, RZ, R75 ;  /* 0x000000ffff457224 */ /* 0x000fe200078e004b */
[----:B------:R-:W-:Y:S01]  /*2150*/  PRMT R115, RZ, 0x7610, R115 ;  /* 0x00007610ff737816 */ /* 0x000fe20000000073 */
[C---:B------:R-:W-:Y:S01]  /*2160*/  IMAD.WIDE R76, R32.reuse, 0x2, R62 ;  /* 0x00000002204c7825 */ /* 0x040fe200078e023e */
[----:B------:R0:W5:Y:S03]  /*2170*/  @!P0 LDG.E.U16 R117, desc[UR24][R72.64] ;  /* 0x0000001848758981 */ /* 0x000166000c1e1500 */
[----:B------:R-:W-:Y:S01]  /*2180*/  IMAD.WIDE R74, R32, 0x2, R68 ;  /* 0x00000002204a7825 */ /* 0x000fe200078e0244 */
[----:B------:R-:W-:Y:S01]  /*2190*/  PRMT R118, RZ, 0x7610, R118 ;  /* 0x00007610ff767816 */ /* 0x000fe20000000076 */
[----:B------:R-:W5:Y:S04]  /*21a0*/  @!P0 LDG.E.U16 R115, desc[UR24][R76.64] ;  /* 0x000000184c738981 */ /* 0x000f68000c1e1500 */
[----:B------:R1:W5:Y:S01]  /*21b0*/  @!P0 LDG.E.U16 R116, desc[UR24][R74.64] ;  /* 0x000000184a748981 */ /* 0x000362000c1e1500 */
[----:B0-----:R-:W-:-:S02]  /*21c0*/  IMAD.MOV.U32 R72, RZ, RZ, R78 ;  /* 0x000000ffff487224 */ /* 0x001fc400078e004e */
[----:B------:R-:W-:Y:S02]  /*21d0*/  IMAD.MOV.U32 R73, RZ, RZ, R79 ;  /* 0x000000ffff497224 */ /* 0x000fe400078e004f */
[----:B------:R-:W-:-:S04]  /*21e0*/  IMAD.WIDE R78, R32, 0x2, R72 ;  /* 0x00000002204e7825 */ /* 0x000fc800078e0248 */
[--C-:B-1----:R-:W-:Y:S02]  /*21f0*/  IMAD.MOV.U32 R74, RZ, RZ, R112.reuse ;  /* 0x000000ffff4a7224 */ /* 0x102fe400078e0070 */
[----:B------:R-:W-:Y:S01]  /*2200*/  IMAD.MOV.U32 R75, RZ, RZ, R113 ;  /* 0x000000ffff4b7224 */ /* 0x000fe200078e0071 */
[----:B------:R-:W-:Y:S01]  /*2210*/  PRMT R112, RZ, 0x7610, R112 ;  /* 0x00007610ff707816 */ /* 0x000fe20000000070 */
[----:B------:R0:W5:Y:S01]  /*2220*/  @!P0 LDG.E.U16 R118, desc[UR24][R78.64] ;  /* 0x000000184e768981 */ /* 0x000162000c1e1500 */
[----:B------:R-:W-:-:S05]  /*2230*/  IMAD.WIDE R76, R32, 0x2, R74 ;  /* 0x00000002204c7825 */ /* 0x000fca00078e024a */
[----:B------:R-:W5:Y:S01]  /*2240*/  @!P0 LDG.E.U16 R112, desc[UR24][R76.64] ;  /* 0x000000184c708981 */ /* 0x000f62000c1e1500 */
[----:B------:R-:W-:Y:S01]  /*2250*/  SHF.R.S32.HI R113, RZ, 0x6, R57 ;  /* 0x00000006ff717819 */ /* 0x000fe20000011439 */
[----:B------:R-:W-:-:S03]  /*2260*/  IMAD.SHL.U32 R57, R57, 0x2, RZ ;  /* 0x0000000239397824 */ /* 0x000fc600078e00ff */
[----:B------:R-:W-:-:S04]  /*2270*/  SGXT R113, R113, 0x1 ;  /* 0x000000017171781a */ /* 0x000fc80000000200 */
[----:B------:R-:W-:-:S04]  /*2280*/  LOP3.LUT R120, R113, 0x90, RZ, 0xc0, !PT ;  /* 0x0000009071787812 */ /* 0x000fc800078ec0ff */
[----:B------:R-:W-:Y:S02]  /*2290*/  LOP3.LUT R120, R120, 0x7e, R57, 0x78, !PT ;  /* 0x0000007e78787812 */ /* 0x000fe400078e7839 */
[----:B------:R-:W-:Y:S01]  /*22a0*/  SHF.R.S32.HI R57, RZ, 0x6, R83 ;  /* 0x00000006ff397819 */ /* 0x000fe20000011453 */
[----:B------:R-:W-:-:S03]  /*22b0*/  IMAD.SHL.U32 R83, R83, 0x2, RZ ;  /* 0x0000000253537824 */ /* 0x000fc600078e00ff */
[----:B------:R-:W-:-:S04]  /*22c0*/  SGXT R57, R57, 0x1 ;  /* 0x000000013939781a */ /* 0x000fc80000000200 */
[----:B0-----:R-:W-:Y:S02]  /*22d0*/  LOP3.LUT R78, R57, 0x90, RZ, 0xc0, !PT ;  /* 0x00000090394e7812 */ /* 0x001fe400078ec0ff */
[----:B------:R-:W-:Y:S02]  /*22e0*/  LOP3.LUT R57, R120, 0x20, RZ, 0x3c, !PT ;  /* 0x0000002078397812 */ /* 0x000fe400078e3cff */
[----:B------:R-:W-:Y:S01]  /*22f0*/  LOP3.LUT R78, R78, 0x7e, R83, 0x78, !PT ;  /* 0x0000007e4e4e7812 */ /* 0x000fe200078e7853 */
[----:B--2---:R-:W-:Y:S04]  /*2300*/  STS.U16 [R120+UR12], R95 ;  /* 0x0000005f78007988 */ /* 0x004fe8000800040c */
[----:B----4-:R0:W-:Y:S02]  /*2310*/  STS.U16 [R120+UR12+0x400], R15 ;  /* 0x0004000f78007988 */ /* 0x0101e4000800040c */
[----:B0-----:R-:W-:-:S02]  /*2320*/  LOP3.LUT R15, R78, 0x60, RZ, 0x3c, !PT ;  /* 0x000000604e0f7812 */ /* 0x001fc400078e3cff */
[----:B---3--:R0:W-:Y:S02]  /*2330*/  STS.U16 [R120+UR12+0x800], R13 ;  /* 0x0008000d78007988 */ /* 0x0081e4000800040c */
[----:B0-----:R-:W-:Y:S02]  /*2340*/  LOP3.LUT R13, R120, 0x40, RZ, 0x3c, !PT ;  /* 0x00000040780d7812 */ /* 0x001fe400078e3cff */
[----:B-----5:R-:W-:Y:S04]  /*2350*/  STS.U16 [R120+UR12+0xc00], R22 ;  /* 0x000c001678007988 */ /* 0x020fe8000800040c */
[----:B------:R-:W-:Y:S04]  /*2360*/  STS.U16 [R120+UR12+0x1000], R82 ;  /* 0x0010005278007988 */ /* 0x000fe8000800040c */
        /* <DEDUP_REMOVED lines=29> */
[----:B------:R0:W-:Y:S04]  /*2540*/  STS.U16 [R57+UR12+0x2100], R111 ;  /* 0x0021006f39007988 */ /* 0x0001e8000800040c */
[----:B------:R-:W-:Y:S04]  /*2550*/  STS.U16 [R57+UR12+0x2500], R116 ;  /* 0x0025007439007988 */ /* 0x000fe8000800040c */
[----:B------:R-:W-:Y:S04]  /*2560*/  STS.U16 [R13+UR12+0x2200], R114 ;  /* 0x002200720d007988 */ /* 0x000fe8000800040c */
[----:B------:R-:W-:Y:S04]  /*2570*/  STS.U16 [R13+UR12+0x2600], R118 ;  /* 0x002600760d007988 */ /* 0x000fe8000800040c */
[----:B------:R-:W-:Y:S04]  /*2580*/  STS.U16 [R15+UR12+0x2300], R115 ;  /* 0x002300730f007988 */ /* 0x000fe8000800040c */
[----:B------:R1:W-:Y:S01]  /*2590*/  STS.U16 [R15+UR12+0x2700], R112 ;  /* 0x002700700f007988 */ /* 0x0003e2000800040c */
[----:B------:R2:W-:Y:S06]  /*25a0*/  MEMBAR.ALL.CTA ;  /* 0x0000000000007992 */ /* 0x0005ec0000008000 */
[----:B--2---:R-:W2:Y:S02]  /*25b0*/  FENCE.VIEW.ASYNC.S ;  /* 0x00000000000073c6 */ /* 0x004ea40000000000 */
[----:B--2---:R-:W-:Y:S06]  /*25c0*/  BAR.SYNC.DEFER_BLOCKING 0x0 ;  /* 0x0000000000007b1d */ /* 0x004fec0000010000 */
[----:B------:R-:W-:Y:S01]  /*25d0*/  UMOV UR4, UR13 ;  /* 0x0000000d00047c82 */ /* 0x000fe20008000000 */
[----:B------:R-:W-:Y:S01]  /*25e0*/  UMOV UR5, 0x40000040 ;  /* 0x4000004000057882 */ /* 0x000fe20000000000 */
[----:B------:R-:W-:Y:S01]  /*25f0*/  UMOV UR7, 0x40000040 ;  /* 0x4000004000077882 */ /* 0x000fe20000000000 */
[----:B------:R-:W-:-:S06]  /*2600*/  WARPGROUP.ARRIVE ;  /* 0x00000000000079c5 */ /* 0x000fcc0000000000 */
[----:B------:R-:W-:Y:S04]  /*2610*/  HGMMA.64x16x16.F32.BF16 R24, gdesc[UR4].tnspA, R24 ;  /* 0x20200000041879f0 */ /* 0x000fe80008701818 */
[----:B------:R-:W-:Y:S04]  /*2620*/  HGMMA.64x16x16.F32.BF16 R24, gdesc[UR8].tnspA, R24 ;  /* 0x20200000081879f0 */ /* 0x000fe80008701818 */
[----:B------:R-:W-:Y:S01]  /*2630*/  HGMMA.64x16x16.F32.BF16 R24, gdesc[UR16].tnspA, R24 ;  /* 0x20200000101879f0 */ /* 0x000fe20008701818 */
[----:B------:R-:W-:-:S05]  /*2640*/  VIADD R19, R19, 0xffffffff ;  /* 0xffffffff13137836 */ /* 0x000fca0000000000 */
[----:B------:R-:W-:Y:S01]  /*2650*/  ISETP.NE.U32.AND P0, PT, R19, RZ, PT ;  /* 0x000000ff1300720c */ /* 0x000fe20003f05070 */
[----:B------:R-:W-:Y:S01]  /*2660*/  HGMMA.64x16x16.F32.BF16 R24, gdesc[UR20].tnspA, R24, gsb0 ;  /* 0x20200000141879f0 */ /* 0x000fe20008001818 */
[----:B0-----:R-:W-:Y:S01]  /*2670*/  IMAD.WIDE R110, R23, 0x2, R64 ;  /* 0x00000002176e7825 */ /* 0x001fe200078e0240 */
[----:B------:R-:W-:-:S03]  /*2680*/  UIADD3 UR14, UR14, -0x40, URZ ;  /* 0xffffffc00e0e7890 */ /* 0x000fc6000fffe03f */
[----:B------:R-:W-:-:S04]  /*2690*/  IMAD.WIDE R60, R23, 0x2, R60 ;  /* 0x00000002173c7825 */ /* 0x000fc800078e023c */
[----:B-1----:R-:W-:-:S04]  /*26a0*/  IMAD.WIDE R112, R23, 0x2, R74 ;  /* 0x0000000217707825 */ /* 0x002fc800078e024a */
[----:B------:R-:W-:-:S04]  /*26b0*/  IMAD.WIDE R78, R23, 0x2, R72 ;  /* 0x00000002174e7825 */ /* 0x000fc800078e0248 */
[----:B------:R-:W-:Y:S02]  /*26c0*/  IMAD.MOV.U32 R116, RZ, RZ, R110 ;  /* 0x000000ffff747224 */ /* 0x000fe400078e006e */
[----:B------:R-:W-:-:S04]  /*26d0*/  IMAD.WIDE R74, R23, 0x2, R68 ;  /* 0x00000002174a7825 */ /* 0x000fc800078e0244 */
[----:B------:R-:W-:-:S04]  /*26e0*/  IMAD.WIDE R72, R23, 0x2, R70 ;  /* 0x0000000217487825 */ /* 0x000fc800078e0246 */
[----:B------:R-:W-:-:S04]  /*26f0*/  IMAD.WIDE R114, R23, 0x2, R62 ;  /* 0x0000000217727825 */ /* 0x000fc800078e023e */
[----:B------:R-:W-:-:S04]  /*2700*/  IMAD.WIDE R76, R23, 0x2, R66 ;  /* 0x00000002174c7825 */ /* 0x000fc800078e0242 */
[----:B------:R-:W-:-:S04]  /*2710*/  IMAD.WIDE R58, R33, 0x2, R58 ;  /* 0x00000002213a7825 */ /* 0x000fc800078e023a */
[----:B------:R-:W-:Y:S02]  /*2720*/  IMAD.MOV.U32 R110, RZ, RZ, R60 ;  /* 0x000000ffff6e7224 */ /* 0x000fe400078e003c */
[----:B------:R-:W-:Y:S01]  /*2730*/  IMAD.MOV.U32 R117, RZ, RZ, R61 ;  /* 0x000000ffff757224 */ /* 0x000fe200078e003d */
[----:B------:R-:W-:Y:S02]  /*2740*/  WARPGROUP.DEPBAR.LE gsb0, 0x0 ;  /* 0x00008000000079c5 */ /* 0x000fe40000010000 */
[----:B------:R-:W-:Y:S05]  /*2750*/  @P0 BRA `(.L_x_1) ;  /* 0xffffffec00840947 */ /* 0x000fea000383ffff */
[----:B------:R-:W-:Y:S02]  /*2760*/  F2FP.BF16.F32.PACK_AB R27, R31, R27 ;  /* 0x0000001b1f1b723e */ /* 0x000fe400000010ff */
[----:B------:R-:W-:Y:S02]  /*2770*/  F2FP.BF16.F32.PACK_AB R26, R30, R26 ;  /* 0x0000001a1e1a723e */ /* 0x000fe400000010ff */
[----:B------:R-:W-:Y:S02]  /*2780*/  F2FP.BF16.F32.PACK_AB R25, R29, R25 ;  /* 0x000000191d19723e */ /* 0x000fe400000010ff */
[----:B------:R-:W-:-:S07]  /*2790*/  F2FP.BF16.F32.PACK_AB R24, R28, R24 ;  /* 0x000000181c18723e */ /* 0x000fce00000010ff */
.L_x_0:
[----:B------:R-:W0:Y:S01]  /*27a0*/  S2R R12, SR_TID.X ;  /* 0x00000000000c7919 */ /* 0x000e220000002100 */
[----:B------:R-:W1:Y:S01]  /*27b0*/  LDC R28, c[0x0][0x248] ;  /* 0x00009200ff1c7b82 */ /* 0x000e620000000800 */
[----:B------:R-:W-:Y:S01]  /*27c0*/  ULDC UR4, c[0x0][0x244] ;  /* 0x0000910000047ab9 */ /* 0x000fe20000000800 */
[----:B------:R-:W-:-:S06]  /*27d0*/  ULDC.64 UR6, c[0x0][0x228] ;  /* 0x00008a0000067ab9 */ /* 0x000fcc0000000a00 */
[----:B------:R-:W-:Y:S01]  /*27e0*/  BAR.SYNC.DEFER_BLOCKING 0x0 ;  /* 0x0000000000007b1d */ /* 0x000fe20000010000 */
[----:B------:R-:W-:-:S04]  /*27f0*/  ISETP.GE.AND P0, PT, R9, UR6, PT ;  /* 0x0000000609007c0c */ /* 0x000fc8000bf06270 */
[----:B------:R-:W-:Y:S02]  /*2800*/  ISETP.LT.AND P2, PT, R0, UR7, !P0 ;  /* 0x0000000700007c0c */ /* 0x000fe4000c741270 */
[----:B------:R-:W-:Y:S02]  /*2810*/  ISETP.LT.AND P1, PT, R2, UR7, !P0 ;  /* 0x0000000702007c0c */ /* 0x000fe4000c721270 */
[----:B------:R-:W-:Y:S02]  /*2820*/  ISETP.LT.AND P5, PT, R3, UR7, !P0 ;  /* 0x0000000703007c0c */ /* 0x000fe4000c7a1270 */
[----:B------:R-:W-:Y:S01]  /*2830*/  ISETP.LT.AND P4, PT, R4, UR7, !P0 ;  /* 0x0000000704007c0c */ /* 0x000fe2000c781270 */
[C---:B0-----:R-:W-:Y:S02]  /*2840*/  IMAD.SHL.U32 R11, R12.reuse, 0x80, RZ ;  /* 0x000000800c0b7824 */ /* 0x041fe400078e00ff */
[C---:B------:R-:W-:Y:S02]  /*2850*/  IMAD.SHL.U32 R10, R12.reuse, 0x10, RZ ;  /* 0x000000100c0a7824 */ /* 0x040fe400078e00ff */
[----:B------:R-:W-:Y:S01]  /*2860*/  IMAD.SHL.U32 R12, R12, 0x8, RZ ;  /* 0x000000080c0c7824 */ /* 0x000fe200078e00ff */
[----:B------:R-:W-:-:S02]  /*2870*/  LOP3.LUT R14, R11, 0x400, RZ, 0xc0, !PT ;  /* 0x000004000b0e7812 */ /* 0x000fc400078ec0ff */
[----:B------:R-:W-:Y:S02]  /*2880*/  LOP3.LUT R11, R10, 0x70, RZ, 0xc0, !PT ;  /* 0x000000700a0b7812 */ /* 0x000fe400078ec0ff */
[----:B------:R-:W-:Y:S02]  /*2890*/  LOP3.LUT R12, R12, 0x380, RZ, 0xc0, !PT ;  /* 0x000003800c0c7812 */ /* 0x000fe400078ec0ff */
[----:B------:R-:W-:-:S05]  /*28a0*/  IADD3 R11, R14, UR12, R11 ;  /* 0x0000000c0e0b7c10 */ /* 0x000fca000fffe00b */
[----:B------:R-:W-:Y:S01]  /*28b0*/  IMAD.IADD R11, R12, 0x1, R11 ;  /* 0x000000010c0b7824 */ /* 0x000fe200078e020b */
[----:B------:R-:W-:Y:S01]  /*28c0*/  LOP3.LUT R12, R10, 0x7f0, RZ, 0xc0, !PT ;  /* 0x000007f00a0c7812 */ /* 0x000fe200078ec0ff */
[----:B------:R-:W-:Y:S01]  /*28d0*/  IMAD R10, R9, UR4, RZ ;  /* 0x00000004090a7c24 */ /* 0x000fe2000f8e02ff */
[----:B------:R-:W-:Y:S01]  /*28e0*/  ULDC.64 UR4, c[0x0][0x220] ;  /* 0x0000880000047ab9 */ /* 0x000fe20000000a00 */
[----:B-1----:R-:W-:Y:S01]  /*28f0*/  IMAD R9, R0, R28, RZ ;  /* 0x0000001c00097224 */ /* 0x002fe200078e02ff */
[----:B------:R0:W-:Y:S01]  /*2900*/  STSM.16.M88.4 [R11], R24 ;  /* 0x000000180b007844 */ /* 0x0001e20000000200 */
[----:B------:R-:W-:Y:S01]  /*2910*/  BAR.SYNC.DEFER_BLOCKING 0x0 ;  /* 0x0000000000007b1d */ /* 0x000fe20000010000 */
[----:B------:R-:W-:Y:S01]  /*2920*/  LEA R22, P3, R10, UR4, 0x1 ;  /* 0x000000040a167c11 */ /* 0x000fe2000f8608ff */
[----:B------:R-:W-:-:S03]  /*2930*/  IMAD R0, R28, 0x2, R9 ;  /* 0x000000021c007824 */ /* 0x000fc600078e0209 */
[----:B------:R-:W-:Y:S01]  /*2940*/  LEA.HI.X.SX32 R23, R10, UR5, 0x1, P3 ;  /* 0x000000050a177c11 */ /* 0x000fe200098f0eff */
[----:B------:R-:W-:Y:S01]  /*2950*/  IMAD R17, R28, 0x2, R0 ;  /* 0x000000021c117824 */ /* 0x000fe200078e0200 */
[CC--:B------:R-:W-:Y:S02]  /*2960*/  LEA R10, P6, R0.reuse, R22.reuse, 0x1 ;  /* 0x00000016000a7211 */ /* 0x0c0fe400078c08ff */
[C---:B------:R-:W-:Y:S02]  /*2970*/  LEA R2, P3, R9.reuse, R22, 0x1 ;  /* 0x0000001609027211 */ /* 0x040fe400078608ff */
[-C--:B0-----:R-:W-:Y:S01]  /*2980*/  LEA.HI.X.SX32 R11, R0, R23.reuse, 0x1, P6 ;  /* 0x00000017000b7211 */ /* 0x081fe200030f0eff */
[C---:B------:R-:W-:Y:S01]  /*2990*/  IMAD R0, R28.reuse, 0x2, R17 ;  /* 0x000000021c007824 */ /* 0x040fe200078e0211 */
[----:B------:R-:W-:Y:S02]  /*29a0*/  LEA.HI.X.SX32 R3, R9, R23, 0x1, P3 ;  /* 0x0000001709037211 */ /* 0x000fe400018f0eff */
[----:B------:R-:W-:Y:S01]  /*29b0*/  ISETP.LT.AND P3, PT, R5, UR7, !P0 ;  /* 0x0000000705007c0c */ /* 0x000fe2000c761270 */
[----:B------:R-:W-:-:S04]  /*29c0*/  IMAD R9, R28, 0x2, R0 ;  /* 0x000000021c097824 */ /* 0x000fc800078e0200 */
[C-C-:B------:R-:W-:Y:S01]  /*29d0*/  IMAD R20, R28.reuse, 0x2, R9.reuse ;  /* 0x000000021c147824 */ /* 0x140fe200078e0209 */
[CC--:B------:R-:W-:Y:S01]  /*29e0*/  LEA R18, P6, R9.reuse, R22.reuse, 0x1 ;  /* 0x0000001609127211 */ /* 0x0c0fe200078c08ff */
[----:B------:R-:W0:Y:S02]  /*29f0*/  LDS.128 R12, [R12+UR12] ;  /* 0x0000000c0c0c7984 */ /* 0x000e240008000c00 */
[----:B------:R-:W-:Y:S01]  /*2a00*/  IMAD R21, R28, 0x2, R20 ;  /* 0x000000021c157824 */ /* 0x000fe200078e0214 */
[----:B------:R-:W-:Y:S01]  /*2a10*/  LEA.HI.X.SX32 R19, R9, R23, 0x1, P6 ;  /* 0x0000001709137211 */ /* 0x000fe200030f0eff */
[----:B0-----:R0:W-:Y:S01]  /*2a20*/  @P2 STG.E.U16 desc[UR24][R2.64], R12 ;  /* 0x0000000c02002986 */ /* 0x0011e2000c101518 */
[-C--:B------:R-:W-:Y:S02]  /*2a30*/  LEA R16, P2, R0, R22.reuse, 0x1 ;  /* 0x0000001600107211 */ /* 0x080fe400078408ff */
[----:B------:R-:W-:Y:S01]  /*2a40*/  PRMT R9, R12, 0x7632, R9 ;  /* 0x000076320c097816 */ /* 0x000fe20000000009 */
[----:B------:R1:W-:Y:S01]  /*2a50*/  @P1 STG.E.U16 desc[UR24][R10.64], R13 ;  /* 0x0000000d0a001986 */ /* 0x0003e2000c101518 */
[----:B------:R-:W-:-:S04]  /*2a60*/  LEA R4, P1, R17, R22, 0x1 ;  /* 0x0000001611047211 */ /* 0x000fc800078208ff */
[-C--:B------:R-:W-:Y:S02]  /*2a70*/  LEA.HI.X.SX32 R5, R17, R23.reuse, 0x1, P1 ;  /* 0x0000001711057211 */ /* 0x080fe400008f0eff */
[-C--:B------:R-:W-:Y:S01]  /*2a80*/  LEA.HI.X.SX32 R17, R0, R23.reuse, 0x1, P2 ;  /* 0x0000001700117211 */ /* 0x080fe200010f0eff */
[----:B------:R-:W-:Y:S01]  /*2a90*/  IMAD R0, R28, 0x2, R21 ;  /* 0x000000021c007824 */ /* 0x000fe200078e0215 */
[----:B------:R-:W-:Y:S01]  /*2aa0*/  ISETP.LT.AND P2, PT, R6, UR7, !P0 ;  /* 0x0000000706007c0c */ /* 0x000fe2000c741270 */
[----:B------:R2:W-:Y:S01]  /*2ab0*/  @P5 STG.E.U16 desc[UR24][R4.64], R14 ;  /* 0x0000000e04005986 */ /* 0x0005e2000c101518 */
[CC--:B0-----:R-:W-:Y:S02]  /*2ac0*/  LEA R2, P6, R20.reuse, R22.reuse, 0x1 ;  /* 0x0000001614027211 */ /* 0x0c1fe400078c08ff */
[----:B-1----:R-:W-:Y:S01]  /*2ad0*/  LEA R10, P1, R21, R22, 0x1 ;  /* 0x00000016150a7211 */ /* 0x002fe200078208ff */
[----:B------:R0:W-:Y:S01]  /*2ae0*/  @P4 STG.E.U16 desc[UR24][R16.64], R15 ;  /* 0x0000000f10004986 */ /* 0x0001e2000c101518 */
[----:B------:R-:W-:-:S02]  /*2af0*/  LEA.HI.X.SX32 R3, R20, R23, 0x1, P6 ;  /* 0x0000001714037211 */ /* 0x000fc400030f0eff */
[-C--:B------:R-:W-:Y:S01]  /*2b00*/  LEA.HI.X.SX32 R11, R21, R23.reuse, 0x1, P1 ;  /* 0x00000017150b7211 */ /* 0x080fe200008f0eff */
[----:B------:R0:W-:Y:S01]  /*2b10*/  @P3 STG.E.U16 desc[UR24][R18.64], R9 ;  /* 0x0000000912003986 */ /* 0x0001e2000c101518 */
[----:B------:R-:W-:Y:S02]  /*2b20*/  ISETP.LT.AND P1, PT, R7, UR7, !P0 ;  /* 0x0000000707007c0c */ /* 0x000fe4000c721270 */
[----:B------:R-:W-:Y:S02]  /*2b30*/  ISETP.LT.AND P0, PT, R8, UR7, !P0 ;  /* 0x0000000708007c0c */ /* 0x000fe4000c701270 */
[----:B------:R-:W-:Y:S02]  /*2b40*/  PRMT R13, R13, 0x7632, R13 ;  /* 0x000076320d0d7816 */ /* 0x000fe4000000000d */
[----:B--2---:R-:W-:Y:S02]  /*2b50*/  PRMT R5, R14, 0x7632, R5 ;  /* 0x000076320e057816 */ /* 0x004fe40000000005 */
[C---:B------:R-:W-:Y:S01]  /*2b60*/  LEA R6, P6, R0.reuse, R22, 0x1 ;  /* 0x0000001600067211 */ /* 0x040fe200078c08ff */
[----:B------:R0:W-:Y:S03]  /*2b70*/  @P2 STG.E.U16 desc[UR24][R2.64], R13 ;  /* 0x0000000d02002986 */ /* 0x0001e6000c101518 */
[----:B------:R-:W-:Y:S01]  /*2b80*/  LEA.HI.X.SX32 R7, R0, R23, 0x1, P6 ;  /* 0x0000001700077211 */ /* 0x000fe200030f0eff */
[----:B------:R0:W-:Y:S02]  /*2b90*/  @P1 STG.E.U16 desc[UR24][R10.64], R5 ;  /* 0x000000050a001986 */ /* 0x0001e4000c101518 */
[----:B------:R-:W-:Y:S06]  /*2ba0*/  @!P0 EXIT ;  /* 0x000000000000894d */ /* 0x000fec0003800000 */
[----:B0-----:R-:W-:-:S05]  /*2bb0*/  PRMT R3, R15, 0x7632, R3 ;  /* 0x000076320f037816 */ /* 0x001fca0000000003 */
[----:B------:R-:W-:Y:S01]  /*2bc0*/  STG.E.U16 desc[UR24][R6.64], R3 ;  /* 0x0000000306007986 */ /* 0x000fe2000c101518 */
[----:B------:R-:W-:Y:S05]  /*2bd0*/  EXIT ;  /* 0x000000000000794d */ /* 0x000fea0003800000 */
.L_x_2:
[----:B------:R-:W-:-:S00]  /*2be0*/  BRA `(.L_x_2) ;  /* 0xfffffffc00fc7947 */ /* 0x000fc0000383ffff */
[----:B------:R-:W-:-:S00]  /*2bf0*/  NOP ;  /* 0x0000000000007918 */ /* 0x000fc00000000000 */
        /* <DEDUP_REMOVED lines=8> */
.L_x_3:


//--------------------- .nv.shared.matmul_kernel  --------------------------
	.section	.nv.shared.matmul_kernel,"aw",@nobits
	.sectionflags	@""
	.align	16
	.zero		1024


//--------------------- .nv.shared.reserved.0     --------------------------
	.section	.nv.shared.reserved.0,"aw",@nobits
	.weak		__nv_reservedSMEM_offset_0_alias
	.size		__nv_reservedSMEM_offset_0_alias, 0, 0
	.other		__nv_reservedSMEM_offset_0_alias,@"STO_CUDA_RESERVED_SHARED STV_DEFAULT"
__nv_reservedSMEM_offset_0_alias:
	.zero		0


//--------------------- .nv.constant0.matmul_kernel --------------------------
	.section	.nv.constant0.matmul_kernel,"a",@progbits
	.sectionflags	@""
	.align	4
.nv.constant0.matmul_kernel:
	.zero		608


//--------------------- SYMBOLS --------------------------

	.type		.nv.reservedSmem.offset0,@object
	.size		.nv.reservedSmem.offset0,0x4
